def matmul_kernel(
    a_ptr,
    b_ptr,
    c_ptr,
    M,
    N,
    K,
    stride_am,
    stride_ak,
    stride_bk,
    stride_bn,
    stride_cm,
    stride_cn,
    BLOCK_M: tl.constexpr,
    BLOCK_N: tl.constexpr,
    BLOCK_K: tl.constexpr,
    GROUP_M: tl.constexpr,
):
    pid = tl.program_id(axis=0)
    num_pid_m = tl.cdiv(M, BLOCK_M)
    num_pid_n = tl.cdiv(N, BLOCK_N)
    num_pid_in_group = GROUP_M * num_pid_n
    group_id = pid // num_pid_in_group
    first_pid_m = group_id * GROUP_M
    group_size_m = min(num_pid_m - first_pid_m, GROUP_M)
    pid_m = first_pid_m + ((pid % num_pid_in_group) % group_size_m)
    pid_n = (pid % num_pid_in_group) // group_size_m

    offs_am = (pid_m * BLOCK_M + tl.arange(0, BLOCK_M)) % M
    offs_bn = (pid_n * BLOCK_N + tl.arange(0, BLOCK_N)) % N
    offs_k = tl.arange(0, BLOCK_K)
    a_ptrs = a_ptr + offs_am[:, None] * stride_am + offs_k[None, :] * stride_ak
    b_ptrs = b_ptr + offs_k[:, None] * stride_bk + offs_bn[None, :] * stride_bn

    acc = tl.zeros((BLOCK_M, BLOCK_N), dtype=tl.float32)
    for kk in range(0, tl.cdiv(K, BLOCK_K)):
        a = tl.load(a_ptrs, mask=offs_k[None, :] < K - kk * BLOCK_K, other=0.0)
        b = tl.load(b_ptrs, mask=offs_k[:, None] < K - kk * BLOCK_K, other=0.0)
        acc = tl.dot(a, b, acc)
        a_ptrs += BLOCK_K * stride_ak
        b_ptrs += BLOCK_K * stride_bk

    c = acc.to(c_ptr.dtype.element_ty)
    offs_cm = pid_m * BLOCK_M + tl.arange(0, BLOCK_M)
    offs_cn = pid_n * BLOCK_N + tl.arange(0, BLOCK_N)
    c_ptrs = c_ptr + offs_cm[:, None] * stride_cm + offs_cn[None, :] * stride_cn
    mask = (offs_cm[:, None] < M) & (offs_cn[None, :] < N)
    tl.store(c_ptrs, c, mask=mask)

# config = {"BLOCK_K": 128, "BLOCK_M": 128, "BLOCK_N": 64, "GROUP_M": 8, "arch": "sm_100", "dtype": "fp8e4m3", "num_ctas": 1, "num_stages": 3, "num_warps": 16}
# arch = sm_100


// ===== COMPILED SASS (sm_100a) =====

	.target	sm_100a

	.elftype	@"ET_EXEC"


//--------------------- .note.nv.tkinfo           --------------------------
	.section	.note.nv.tkinfo,"",@"SHT_NOTE"
	.sectionflags	@"SHF_NOTE_NV_TKINFO"
	.tkinfo
        /*0018*/ 	.word	0x00000081
        /*0030*/ 	.string	""
        /*0030*/ 	.string	"ptxas-blackwell"
        /*0030*/ 	.string	"Cuda compilation tools, release 12.9, V12.9.86"
        /*0030*/ 	.string	"Build cuda_12.9.r12.9/compiler.36037853_0"
        /*0030*/ 	.string	"-v  -suppress-debug-info  -lineinfo  -arch sm_100a "



//--------------------- .note.nv.cuver            --------------------------
	.section	.note.nv.cuver,"",@"SHT_NOTE"
	.sectionflags	@"SHF_NOTE_NV_CUVER"
        /*0018*/ 	.short	0x0001
        /*001a*/ 	.short	0x0064
        /*001c*/ 	.short	0x0001
        /*001e*/ 	.short	0x0000
        /*0020*/ 	.short	0x0001
        /*0022*/ 	.short	0x0000


//--------------------- .nv.info                  --------------------------
	.section	.nv.info,"",@"SHT_CUDA_INFO"
	.align	4


	//----- nvinfo : EIATTR_REGCOUNT
	.align		4
        /*0000*/ 	.byte	0x04, 0x2f
        /*0002*/ 	.short	(.L_1 - .L_0)
	.align		4
.L_0:
        /*0004*/ 	.word	index@(matmul_kernel)
        /*0008*/ 	.word	0x00000040


	//----- nvinfo : EIATTR_FRAME_SIZE
	.align		4
.L_1:
        /*000c*/ 	.byte	0x04, 0x11
        /*000e*/ 	.short	(.L_3 - .L_2)
	.align		4
.L_2:
        /*0010*/ 	.word	index@(matmul_kernel)
        /*0014*/ 	.word	0x00000278


	//----- nvinfo : EIATTR_MIN_STACK_SIZE
	.align		4
.L_3:
        /*0018*/ 	.byte	0x04, 0x12
        /*001a*/ 	.short	(.L_5 - .L_4)
	.align		4
.L_4:
        /*001c*/ 	.word	index@(matmul_kernel)
        /*0020*/ 	.word	0x00000278
.L_5:


//--------------------- .nv.info.matmul_kernel    --------------------------
	.section	.nv.info.matmul_kernel,"",@"SHT_CUDA_INFO"
	.sectionflags	@""
	.align	4


	//----- nvinfo : EIATTR_CUDA_API_VERSION
	.align		4
        /*0000*/ 	.byte	0x04, 0x37
        /*0002*/ 	.short	(.L_7 - .L_6)
.L_6:
        /*0004*/ 	.word	0x00000081


	//----- nvinfo : EIATTR_KPARAM_INFO
	.align		4
.L_7:
        /*0008*/ 	.byte	0x04, 0x17
        /*000a*/ 	.short	(.L_9 - .L_8)
.L_8:
        /*000c*/ 	.word	0x00000000
        /*0010*/ 	.short	0x000d
        /*0012*/ 	.short	0x0048
        /*0014*/ 	.byte	0x00, 0xf4, 0x21, 0x00


	//----- nvinfo : EIATTR_KPARAM_INFO
	.align		4
.L_9:
        /*0018*/ 	.byte	0x04, 0x17
        /*001a*/ 	.short	(.L_11 - .L_10)
.L_10:
        /*001c*/ 	.word	0x00000000
        /*0020*/ 	.short	0x000c
        /*0022*/ 	.short	0x0040
        /*0024*/ 	.byte	0x00, 0xf4, 0x21, 0x00


	//----- nvinfo : EIATTR_KPARAM_INFO
	.align		4
.L_11:
        /*0028*/ 	.byte	0x04, 0x17
        /*002a*/ 	.short	(.L_13 - .L_12)
.L_12:
        /*002c*/ 	.word	0x00000000
        /*0030*/ 	.short	0x000b
        /*0032*/ 	.short	0x0038
        /*0034*/ 	.byte	0x00, 0xf0, 0x11, 0x00


	//----- nvinfo : EIATTR_KPARAM_INFO
	.align		4
.L_13:
        /*0038*/ 	.byte	0x04, 0x17
        /*003a*/ 	.short	(.L_15 - .L_14)
.L_14:
        /*003c*/ 	.word	0x00000000
        /*0040*/ 	.short	0x000a
        /*0042*/ 	.short	0x0034
        /*0044*/ 	.byte	0x00, 0xf0, 0x11, 0x00


	//----- nvinfo : EIATTR_KPARAM_INFO
	.align		4
.L_15:
        /*0048*/ 	.byte	0x04, 0x17
        /*004a*/ 	.short	(.L_17 - .L_16)
.L_16:
        /*004c*/ 	.word	0x00000000
        /*0050*/ 	.short	0x0009
        /*0052*/ 	.short	0x0030
        /*0054*/ 	.byte	0x00, 0xf0, 0x11, 0x00


	//----- nvinfo : EIATTR_KPARAM_INFO
	.align		4
.L_17:
        /*0058*/ 	.byte	0x04, 0x17
        /*005a*/ 	.short	(.L_19 - .L_18)
.L_18:
        /*005c*/ 	.word	0x00000000
        /*0060*/ 	.short	0x0008
        /*0062*/ 	.short	0x002c
        /*0064*/ 	.byte	0x00, 0xf0, 0x11, 0x00


	//----- nvinfo : EIATTR_KPARAM_INFO
	.align		4
.L_19:
        /*0068*/ 	.byte	0x04, 0x17
        /*006a*/ 	.short	(.L_21 - .L_20)
.L_20:
        /*006c*/ 	.word	0x00000000
        /*0070*/ 	.short	0x0007
        /*0072*/ 	.short	0x0028
        /*0074*/ 	.byte	0x00, 0xf0, 0x11, 0x00


	//----- nvinfo : EIATTR_KPARAM_INFO
	.align		4
.L_21:
        /*0078*/ 	.byte	0x04, 0x17
        /*007a*/ 	.short	(.L_23 - .L_22)
.L_22:
        /*007c*/ 	.word	0x00000000
        /*0080*/ 	.short	0x0006
        /*0082*/ 	.short	0x0024
        /*0084*/ 	.byte	0x00, 0xf0, 0x11, 0x00


	//----- nvinfo : EIATTR_KPARAM_INFO
	.align		4
.L_23:
        /*0088*/ 	.byte	0x04, 0x17
        /*008a*/ 	.short	(.L_25 - .L_24)
.L_24:
        /*008c*/ 	.word	0x00000000
        /*0090*/ 	.short	0x0005
        /*0092*/ 	.short	0x0020
        /*0094*/ 	.byte	0x00, 0xf0, 0x11, 0x00


	//----- nvinfo : EIATTR_KPARAM_INFO
	.align		4
.L_25:
        /*0098*/ 	.byte	0x04, 0x17
        /*009a*/ 	.short	(.L_27 - .L_26)
.L_26:
        /*009c*/ 	.word	0x00000000
        /*00a0*/ 	.short	0x0004
        /*00a2*/ 	.short	0x001c
        /*00a4*/ 	.byte	0x00, 0xf0, 0x11, 0x00


	//----- nvinfo : EIATTR_KPARAM_INFO
	.align		4
.L_27:
        /*00a8*/ 	.byte	0x04, 0x17
        /*00aa*/ 	.short	(.L_29 - .L_28)
.L_28:
        /*00ac*/ 	.word	0x00000000
        /*00b0*/ 	.short	0x0003
        /*00b2*/ 	.short	0x0018
        /*00b4*/ 	.byte	0x00, 0xf0, 0x11, 0x00


	//----- nvinfo : EIATTR_KPARAM_INFO
	.align		4
.L_29:
        /*00b8*/ 	.byte	0x04, 0x17
        /*00ba*/ 	.short	(.L_31 - .L_30)
.L_30:
        /*00bc*/ 	.word	0x00000000
        /*00c0*/ 	.short	0x0002
        /*00c2*/ 	.short	0x0010
        /*00c4*/ 	.byte	0x00, 0xf4, 0x21, 0x00


	//----- nvinfo : EIATTR_KPARAM_INFO
	.align		4
.L_31:
        /*00c8*/ 	.byte	0x04, 0x17
        /*00ca*/ 	.short	(.L_33 - .L_32)
.L_32:
        /*00cc*/ 	.word	0x00000000
        /*00d0*/ 	.short	0x0001
        /*00d2*/ 	.short	0x0008
        /*00d4*/ 	.byte	0x00, 0xf4, 0x21, 0x00


	//----- nvinfo : EIATTR_KPARAM_INFO
	.align		4
.L_33:
        /*00d8*/ 	.byte	0x04, 0x17
        /*00da*/ 	.short	(.L_35 - .L_34)
.L_34:
        /*00dc*/ 	.word	0x00000000
        /*00e0*/ 	.short	0x0000
        /*00e2*/ 	.short	0x0000
        /*00e4*/ 	.byte	0x00, 0xf4, 0x21, 0x00


	//----- nvinfo : EIATTR_SPARSE_MMA_MASK
	.align		4
.L_35:
        /*00e8*/ 	.byte	0x03, 0x50
        /*00ea*/ 	.short	0x0000


	//----- nvinfo : EIATTR_MAXREG_COUNT
	.align		4
        /*00ec*/ 	.byte	0x03, 0x1b
        /*00ee*/ 	.short	0x0080


	//----- nvinfo : EIATTR_NUM_BARRIERS
	.align		4
        /*00f0*/ 	.byte	0x02, 0x4c
        /*00f2*/ 	.byte	0x01
	.zero		1


	//----- nvinfo : EIATTR_ANNOTATIONS
	.align		4
        /*00f4*/ 	.byte	0x04, 0x55
        /*00f6*/ 	.short	(.L_37 - .L_36)


	//   ....[0]....
.L_36:
        /*00f8*/ 	.word	0x00000001
        /*00fc*/ 	.byte	0xa0, 0x05, 0x00, 0x00, 0x01, 0x00, 0x00, 0x00, 0xd0, 0x05, 0x00, 0x00, 0x01, 0x00, 0x00, 0x00
        /* <DEDUP_REMOVED lines=195> */
        /*0d3c*/ 	.byte	0xd0, 0x74, 0x00, 0x00, 0x01, 0x00, 0x00, 0x00, 0x30, 0x75, 0x00, 0x00


	//----- nvinfo : EIATTR_VRC_CTA_INIT_COUNT
	.align		4
.L_37:
        /*0d48*/ 	.byte	0x02, 0x4a
	.zero		1
	.zero		1


	//----- nvinfo : EIATTR_EXIT_INSTR_OFFSETS
	.align		4
        /*0d4c*/ 	.byte	0x04, 0x1c
        /*0d4e*/ 	.short	(.L_39 - .L_38)


	//   ....[0]....
.L_38:
        /*0d50*/ 	.word	0x000078e0


	//   ....[1]....
        /*0d54*/ 	.word	0x00007910


	//----- nvinfo : EIATTR_REQNTID
	.align		4
.L_39:
        /*0d58*/ 	.byte	0x04, 0x10
        /*0d5a*/ 	.short	(.L_41 - .L_40)
.L_40:
        /*0d5c*/ 	.word	0x00000200
        /*0d60*/ 	.word	0x00000001
        /*0d64*/ 	.word	0x00000001


	//----- nvinfo : EIATTR_CBANK_PARAM_SIZE
	.align		4
.L_41:
        /*0d68*/ 	.byte	0x03, 0x19
        /*0d6a*/ 	.short	0x0050


	//----- nvinfo : EIATTR_PARAM_CBANK
	.align		4
        /*0d6c*/ 	.byte	0x04, 0x0a
        /*0d6e*/ 	.short	(.L_43 - .L_42)
	.align		4
.L_42:
        /*0d70*/ 	.word	index@(.nv.constant0.matmul_kernel)
        /*0d74*/ 	.short	0x0380
        /*0d76*/ 	.short	0x0050


	//----- nvinfo : EIATTR_SW_WAR
	.align		4
.L_43:
        /*0d78*/ 	.byte	0x04, 0x36
        /*0d7a*/ 	.short	(.L_45 - .L_44)
.L_44:
        /*0d7c*/ 	.word	0x00000008
.L_45:


//--------------------- .nv.compat                --------------------------
	.section	.nv.compat,"",@"SHT_CUDA_COMPAT_INFO"
	.align	4
        /*0000*/ 	.byte	0x02, 0x02, 0x02, 0x00, 0x02, 0x05, 0x05, 0x00, 0x02, 0x03, 0x00, 0x00, 0x02, 0x06, 0x01, 0x00


//--------------------- .nv.callgraph             --------------------------
	.section	.nv.callgraph,"",@"SHT_CUDA_CALLGRAPH"
	.align	4
	.sectionentsize	8
	.align		4
        /*0000*/ 	.word	0x00000000
	.align		4
        /*0004*/ 	.word	0xffffffff
	.align		4
        /*0008*/ 	.word	0x00000000
	.align		4
        /*000c*/ 	.word	0xfffffffe
	.align		4
        /*0010*/ 	.word	0x00000000
	.align		4
        /*0014*/ 	.word	0xfffffffd
	.align		4
        /*0018*/ 	.word	0x00000000
	.align		4
        /*001c*/ 	.word	0xfffffffc


//--------------------- .text.matmul_kernel       --------------------------
	.section	.text.matmul_kernel,"ax",@progbits
	.align	128
        .global         matmul_kernel
        .type           matmul_kernel,@function
        .size           matmul_kernel,(.L_x_4 - matmul_kernel)
        .other          matmul_kernel,@"STO_CUDA_ENTRY STV_DEFAULT"
matmul_kernel:
.text.matmul_kernel:
[----:B------:R-:W0:Y:S08]  /*0000*/  LDC R1, c[0x0][0x37c] ;  /* 0x0000df00ff017b82 */ /* 0x000e300000000800 */
[----:B------:R-:W1:Y:S01]  /*0010*/  LDC.64 R2, c[0x0][0x398] ;  /* 0x0000e600ff027b82 */ /* 0x000e620000000a00 */
[----:B------:R-:W2:Y:S01]  /*0020*/  S2R R7, SR_CTAID.X ;  /* 0x0000000000077919 */ /* 0x000ea20000002500 */
[----:B0-----:R-:W-:Y:S01]  /*0030*/  VIADD R1, R1, 0xfffffd88 ;  /* 0xfffffd8801017836 */ /* 0x001fe20000000000 */
[----:B------:R-:W0:Y:S01]  /*0040*/  LDCU UR4, c[0x0][0x3a0] ;  /* 0x00007400ff0477ac */ /* 0x000e220008000800 */
[----:B------:R-:W3:Y:S01]  /*0050*/  S2R R58, SR_TID.X ;  /* 0x00000000003a7919 */ /* 0x000ee20000002100 */
[----:B------:R-:W-:-:S03]  /*0060*/  UMOV UR5, 0x400 ;  /* 0x0000040000057882 */ /* 0x000fc60000000000 */
[----:B------:R-:W4:Y:S01]  /*0070*/  S2UR UR6, SR_CgaCtaId ;  /* 0x00000000000679c3 */ /* 0x000f220000008800 */
[----:B------:R-:W2:Y:S01]  /*0080*/  LDCU.64 UR8, c[0x0][0x358] ;  /* 0x00006b00ff0877ac */ /* 0x000ea20008000a00 */
[----:B------:R-:W2:Y:S01]  /*0090*/  LDCU UR7, c[0x0][0x3a0] ;  /* 0x00007400ff0777ac */ /* 0x000ea20008000800 */
[----:B0-----:R-:W-:Y:S01]  /*00a0*/  UIADD3 UR4, UPT, UPT, UR4, 0x7f, URZ ;  /* 0x0000007f04047890 */ /* 0x001fe2000fffe0ff */
[----:B-1----:R-:W-:-:S03]  /*00b0*/  VIADD R0, R3, 0x3f ;  /* 0x0000003f03007836 */ /* 0x002fc60000000000 */
[----:B------:R-:W-:Y:S02]  /*00c0*/  UISETP.GT.AND UP0, UPT, UR4, 0x7f, UPT ;  /* 0x0000007f0400788c */ /* 0x000fe4000bf04270 */
[----:B------:R-:W-:Y:S01]  /*00d0*/  SHF.R.S32.HI R5, RZ, 0x1f, R0 ;  /* 0x0000001fff057819 */ /* 0x000fe20000011400 */
[----:B----4-:R-:W-:-:S03]  /*00e0*/  ULEA UR5, UR6, UR5, 0x18 ;  /* 0x0000000506057291 */ /* 0x010fc6000f8ec0ff */
[----:B------:R-:W-:Y:S02]  /*00f0*/  LEA.HI R5, R5, R0, RZ, 0x6 ;  /* 0x0000000005057211 */ /* 0x000fe400078f30ff */
[----:B--2---:R-:W-:Y:S02]  /*0100*/  IABS R10, R7 ;  /* 0x00000007000a7213 */ /* 0x004fe40000000000 */
[----:B------:R-:W-:Y:S02]  /*0110*/  SHF.R.S32.HI R5, RZ, 0x6, R5 ;  /* 0x00000006ff057819 */ /* 0x000fe40000011405 */
[C---:B---3--:R-:W-:Y:S02]  /*0120*/  LOP3.LUT R57, R58.reuse, 0x7f, RZ, 0xc0, !PT ;  /* 0x0000007f3a397812 */ /* 0x048fe400078ec0ff */
[----:B------:R-:W-:Y:S01]  /*0130*/  LOP3.LUT R30, R58, 0x180, RZ, 0xc0, !PT ;  /* 0x000001803a1e7812 */ /* 0x000fe200078ec0ff */
[----:B------:R-:W-:-:S05]  /*0140*/  IMAD.SHL.U32 R6, R5, 0x8, RZ ;  /* 0x0000000805067824 */ /* 0x000fca00078e00ff */
[-C--:B------:R-:W-:Y:S02]  /*0150*/  IABS R9, R6.reuse ;  /* 0x0000000600097213 */ /* 0x080fe40000000000 */
[----:B------:R-:W-:Y:S02]  /*0160*/  IABS R12, R6 ;  /* 0x00000006000c7213 */ /* 0x000fe40000000000 */
[----:B------:R-:W0:Y:S08]  /*0170*/  I2F.RP R0, R9 ;  /* 0x0000000900007306 */ /* 0x000e300000209400 */
[----:B0-----:R-:W0:Y:S02]  /*0180*/  MUFU.RCP R0, R0 ;  /* 0x0000000000007308 */ /* 0x001e240000001000 */
[----:B0-----:R-:W-:-:S02]  /*0190*/  VIADD R4, R0, 0xffffffe ;  /* 0x0ffffffe00047836 */ /* 0x001fc40000000000 */
[----:B------:R-:W-:-:S04]  /*01a0*/  IMAD.MOV R0, RZ, RZ, -R12 ;  /* 0x000000ffff007224 */ /* 0x000fc800078e0a0c */
[----:B------:R0:W1:Y:S02]  /*01b0*/  F2I.FTZ.U32.TRUNC.NTZ R5, R4 ;  /* 0x0000000400057305 */ /* 0x000064000021f000 */
[----:B0-----:R-:W-:Y:S02]  /*01c0*/  IMAD.MOV.U32 R4, RZ, RZ, RZ ;  /* 0x000000ffff047224 */ /* 0x001fe400078e00ff */
[----:B-1----:R-:W-:-:S04]  /*01d0*/  IMAD.MOV R8, RZ, RZ, -R5 ;  /* 0x000000ffff087224 */ /* 0x002fc800078e0a05 */
[----:B------:R-:W-:Y:S02]  /*01e0*/  IMAD R11, R8, R9, RZ ;  /* 0x00000009080b7224 */ /* 0x000fe400078e02ff */
[----:B------:R-:W-:Y:S02]  /*01f0*/  IMAD.MOV.U32 R8, RZ, RZ, R10 ;  /* 0x000000ffff087224 */ /* 0x000fe400078e000a */
[----:B------:R-:W-:-:S06]  /*0200*/  IMAD.HI.U32 R5, R5, R11, R4 ;  /* 0x0000000b05057227 */ /* 0x000fcc00078e0004 */
[----:B------:R-:W-:-:S04]  /*0210*/  IMAD.HI.U32 R5, R5, R8, RZ ;  /* 0x0000000805057227 */ /* 0x000fc800078e00ff */
[----:B------:R-:W-:-:S05]  /*0220*/  IMAD R0, R5, R0, R8 ;  /* 0x0000000005007224 */ /* 0x000fca00078e0208 */
[----:B------:R-:W-:-:S13]  /*0230*/  ISETP.GT.U32.AND P1, PT, R9, R0, PT ;  /* 0x000000000900720c */ /* 0x000fda0003f24070 */
[----:B------:R-:W-:Y:S02]  /*0240*/  @!P1 IMAD.IADD R0, R0, 0x1, -R9 ;  /* 0x0000000100009824 */ /* 0x000fe400078e0a09 */
[----:B------:R-:W-:Y:S01]  /*0250*/  @!P1 VIADD R5, R5, 0x1 ;  /* 0x0000000105059836 */ /* 0x000fe20000000000 */
[----:B------:R-:W-:Y:S02]  /*0260*/  ISETP.NE.AND P1, PT, R6, RZ, PT ;  /* 0x000000ff0600720c */ /* 0x000fe40003f25270 */
[----:B------:R-:W-:Y:S02]  /*0270*/  ISETP.GE.U32.AND P0, PT, R0, R9, PT ;  /* 0x000000090000720c */ /* 0x000fe40003f06070 */
[----:B------:R-:W-:-:S04]  /*0280*/  LOP3.LUT R0, R7, R6, RZ, 0x3c, !PT ;  /* 0x0000000607007212 */ /* 0x000fc800078e3cff */
[----:B------:R-:W-:Y:S01]  /*0290*/  ISETP.GE.AND P2, PT, R0, RZ, PT ;  /* 0x000000ff0000720c */ /* 0x000fe20003f46270 */
[----:B------:R-:W-:-:S06]  /*02a0*/  VIADD R0, R2, 0x7f ;  /* 0x0000007f02007836 */ /* 0x000fcc0000000000 */
[----:B------:R-:W-:-:S04]  /*02b0*/  @P0 VIADD R5, R5, 0x1 ;  /* 0x0000000105050836 */ /* 0x000fc80000000000 */
[----:B------:R-:W-:Y:S01]  /*02c0*/  IMAD.MOV.U32 R4, RZ, RZ, R5 ;  /* 0x000000ffff047224 */ /* 0x000fe200078e0005 */
[----:B------:R-:W-:-:S03]  /*02d0*/  SHF.R.S32.HI R5, RZ, 0x1f, R0 ;  /* 0x0000001fff057819 */ /* 0x000fc60000011400 */
[----:B------:R-:W-:Y:S01]  /*02e0*/  @!P2 IMAD.MOV R4, RZ, RZ, -R4 ;  /* 0x000000ffff04a224 */ /* 0x000fe200078e0a04 */
[----:B------:R-:W-:Y:S02]  /*02f0*/  @!P1 LOP3.LUT R4, RZ, R6, RZ, 0x33, !PT ;  /* 0x00000006ff049212 */ /* 0x000fe400078e33ff */
[----:B------:R-:W-:-:S03]  /*0300*/  LEA.HI R5, R5, R0, RZ, 0x7 ;  /* 0x0000000005057211 */ /* 0x000fc600078f38ff */
[----:B------:R-:W-:Y:S02]  /*0310*/  IMAD.SHL.U32 R8, R4, 0x8, RZ ;  /* 0x0000000804087824 */ /* 0x000fe400078e00ff */
[----:B------:R-:W-:-:S03]  /*0320*/  IMAD.MOV R4, RZ, RZ, -R4 ;  /* 0x000000ffff047224 */ /* 0x000fc600078e0a04 */
[----:B------:R-:W-:Y:S01]  /*0330*/  LEA.HI.SX32 R5, R5, -R8, 0x19 ;  /* 0x8000000805057211 */ /* 0x000fe200078fcaff */
[----:B------:R-:W-:-:S03]  /*0340*/  IMAD R6, R6, R4, R7 ;  /* 0x0000000406067224 */ /* 0x000fc600078e0207 */
[----:B------:R-:W-:Y:S02]  /*0350*/  VIMNMX R13, PT, PT, R5, 0x8, PT ;  /* 0x00000008050d7848 */ /* 0x000fe40003fe0100 */
[----:B------:R-:W-:Y:S02]  /*0360*/  IABS R11, R6 ;  /* 0x00000006000b7213 */ /* 0x000fe40000000000 */
[----:B------:R-:W-:-:S04]  /*0370*/  IABS R9, R13 ;  /* 0x0000000d00097213 */ /* 0x000fc80000000000 */
[----:B------:R-:W0:Y:S08]  /*0380*/  I2F.RP R0, R9 ;  /* 0x0000000900007306 */ /* 0x000e300000209400 */
[----:B0-----:R-:W0:Y:S02]  /*0390*/  MUFU.RCP R0, R0 ;  /* 0x0000000000007308 */ /* 0x001e240000001000 */
[----:B0-----:R-:W-:-:S06]  /*03a0*/  VIADD R5, R0, 0xffffffe ;  /* 0x0ffffffe00057836 */ /* 0x001fcc0000000000 */
[----:B------:R-:W0:Y:S02]  /*03b0*/  F2I.FTZ.U32.TRUNC.NTZ R5, R5 ;  /* 0x0000000500057305 */ /* 0x000e24000021f000 */
[----:B0-----:R-:W-:-:S04]  /*03c0*/  IMAD.MOV R10, RZ, RZ, -R5 ;  /* 0x000000ffff0a7224 */ /* 0x001fc800078e0a05 */
[----:B------:R-:W-:Y:S01]  /*03d0*/  IMAD.MOV.U32 R4, RZ, RZ, R10 ;  /* 0x000000ffff047224 */ /* 0x000fe200078e000a */
[----:B------:R-:W-:-:S03]  /*03e0*/  IABS R10, R13 ;  /* 0x0000000d000a7213 */ /* 0x000fc60000000000 */
[----:B------:R-:W-:Y:S02]  /*03f0*/  IMAD R7, R4, R9, RZ ;  /* 0x0000000904077224 */ /* 0x000fe400078e02ff */
[----:B------:R-:W-:Y:S02]  /*0400*/  IMAD.MOV.U32 R4, RZ, RZ, RZ ;  /* 0x000000ffff047224 */ /* 0x000fe400078e00ff */
[----:B------:R-:W-:Y:S02]  /*0410*/  IMAD.MOV R0, RZ, RZ, -R10 ;  /* 0x000000ffff007224 */ /* 0x000fe400078e0a0a */
        /* <DEDUP_REMOVED lines=9> */
[----:B------:R-:W-:-:S07]  /*04b0*/  ISETP.GE.AND P2, PT, R0, RZ, PT ;  /* 0x000000ff0000720c */ /* 0x000fce0003f46270 */
[----:B------:R-:W-:-:S04]  /*04c0*/  @P0 VIADD R4, R4, 0x1 ;  /* 0x0000000104040836 */ /* 0x000fc80000000000 */
[----:B------:R-:W-:-:S04]  /*04d0*/  IMAD.MOV.U32 R0, RZ, RZ, R4 ;  /* 0x000000ffff007224 */ /* 0x000fc800078e0004 */
[----:B------:R-:W-:Y:S01]  /*04e0*/  @!P2 IMAD.MOV R0, RZ, RZ, -R0 ;  /* 0x000000ffff00a224 */ /* 0x000fe200078e0a00 */
[----:B------:R-:W-:-:S05]  /*04f0*/  @!P1 LOP3.LUT R0, RZ, R13, RZ, 0x33, !PT ;  /* 0x0000000dff009212 */ /* 0x000fca00078e33ff */
[----:B------:R-:W-:Y:S02]  /*0500*/  IMAD.MOV R4, RZ, RZ, -R0 ;  /* 0x000000ffff047224 */ /* 0x000fe400078e0a00 */
[----:B------:R-:W-:Y:S02]  /*0510*/  IMAD.SHL.U32 R7, R0, 0x40, RZ ;  /* 0x0000004000077824 */ /* 0x000fe400078e00ff */
[----:B------:R-:W-:Y:S01]  /*0520*/  IMAD R4, R13, R4, R6 ;  /* 0x000000040d047224 */ /* 0x000fe200078e0206 */
[----:B------:R-:W-:-:S03]  /*0530*/  SHF.R.U32.HI R6, RZ, 0x7, R58 ;  /* 0x00000007ff067819 */ /* 0x000fc6000001163a */
[----:B------:R-:W-:Y:S01]  /*0540*/  IMAD.IADD R5, R8, 0x1, R4 ;  /* 0x0000000108057824 */ /* 0x000fe200078e0204 */
[----:B------:R-:W-:-:S03]  /*0550*/  SGXT.U32 R4, R6, 0x2 ;  /* 0x000000020604781a */ /* 0x000fc60000000000 */
[----:B------:R-:W-:Y:S01]  /*0560*/  IMAD R47, R5, 0x80, R57 ;  /* 0x00000080052f7824 */ /* 0x000fe200078e0239 */
[C---:B------:R-:W-:Y:S02]  /*0570*/  LOP3.LUT R59, R7.reuse, R4, RZ, 0xfc, !PT ;  /* 0x00000004073b7212 */ /* 0x040fe400078efcff */
[C-C-:B------:R-:W-:Y:S02]  /*0580*/  LOP3.LUT R60, R7.reuse, 0x4, R4.reuse, 0xfe, !PT ;  /* 0x00000004073c7812 */ /* 0x140fe400078efe04 */
[C-C-:B------:R-:W-:Y:S01]  /*0590*/  LOP3.LUT R0, R7.reuse, 0xc, R4.reuse, 0xfe, !PT ;  /* 0x0000000c07007812 */ /* 0x140fe200078efe04 */
[----:B------:R-:W-:Y:S01]  /*05a0*/  STL [R1+0x218], R59 ;  /* 0x0002183b01007387 */ /* 0x000fe20000100800 */
[C-C-:B------:R-:W-:Y:S02]  /*05b0*/  LOP3.LUT R61, R7.reuse, 0x8, R4.reuse, 0xfe, !PT ;  /* 0x00000008073d7812 */ /* 0x140fe400078efe04 */
[C-C-:B------:R-:W-:Y:S01]  /*05c0*/  LOP3.LUT R6, R7.reuse, 0x10, R4.reuse, 0xfe, !PT ;  /* 0x0000001007067812 */ /* 0x140fe200078efe04 */
[----:B------:R-:W-:Y:S01]  /*05d0*/  STL [R1+0x214], R60 ;  /* 0x0002143c01007387 */ /* 0x000fe20000100800 */
[----:B------:R-:W-:-:S02]  /*05e0*/  LOP3.LUT R8, R7, 0x18, R4, 0xfe, !PT ;  /* 0x0000001807087812 */ /* 0x000fc400078efe04 */
[----:B------:R-:W-:Y:S01]  /*05f0*/  LOP3.LUT R16, R7, 0x3c, R4, 0xfe, !PT ;  /* 0x0000003c07107812 */ /* 0x000fe200078efe04 */
[----:B------:R0:W-:Y:S01]  /*0600*/  STL [R1+0x20c], R0 ;  /* 0x00020c0001007387 */ /* 0x0001e20000100800 */
[C---:B------:R-:W-:Y:S02]  /*0610*/  LOP3.LUT R54, R4.reuse, 0x4, RZ, 0xfc, !PT ;  /* 0x0000000404367812 */ /* 0x040fe400078efcff */
[C---:B------:R-:W-:Y:S01]  /*0620*/  LOP3.LUT R53, R4.reuse, 0x8, RZ, 0xfc, !PT ;  /* 0x0000000804357812 */ /* 0x040fe200078efcff */
[----:B------:R-:W-:Y:S01]  /*0630*/  STL [R1+0x210], R61 ;  /* 0x0002103d01007387 */ /* 0x000fe20000100800 */
[C---:B------:R-:W-:Y:S02]  /*0640*/  LOP3.LUT R52, R4.reuse, 0xc, RZ, 0xfc, !PT ;  /* 0x0000000c04347812 */ /* 0x040fe400078efcff */
[C---:B------:R-:W-:Y:S01]  /*0650*/  LOP3.LUT R51, R4.reuse, 0x10, RZ, 0xfc, !PT ;  /* 0x0000001004337812 */ /* 0x040fe200078efcff */
[----:B------:R1:W-:Y:S01]  /*0660*/  STL [R1+0x208], R6 ;  /* 0x0002080601007387 */ /* 0x0003e20000100800 */
[----:B------:R-:W-:-:S02]  /*0670*/  LOP3.LUT R50, R4, 0x14, RZ, 0xfc, !PT ;  /* 0x0000001404327812 */ /* 0x000fc400078efcff */
[C-C-:B0-----:R-:W-:Y:S02]  /*0680*/  LOP3.LUT R0, R7.reuse, 0x14, R4.reuse, 0xfe, !PT ;  /* 0x0000001407007812 */ /* 0x141fe400078efe04 */
[C---:B------:R-:W-:Y:S02]  /*0690*/  LOP3.LUT R49, R4.reuse, 0x18, RZ, 0xfc, !PT ;  /* 0x0000001804317812 */ /* 0x040fe400078efcff */
[C---:B------:R-:W-:Y:S01]  /*06a0*/  LOP3.LUT R48, R4.reuse, 0x1c, RZ, 0xfc, !PT ;  /* 0x0000001c04307812 */ /* 0x040fe200078efcff */
[----:B------:R0:W-:Y:S01]  /*06b0*/  STL [R1+0x204], R0 ;  /* 0x0002040001007387 */ /* 0x0001e20000100800 */
[C---:B------:R-:W-:Y:S02]  /*06c0*/  LOP3.LUT R46, R4.reuse, 0x20, RZ, 0xfc, !PT ;  /* 0x00000020042e7812 */ /* 0x040fe400078efcff */
[----:B-1----:R-:W-:Y:S01]  /*06d0*/  LOP3.LUT R6, R7, 0x1c, R4, 0xfe, !PT ;  /* 0x0000001c07067812 */ /* 0x002fe200078efe04 */
[----:B------:R1:W-:Y:S01]  /*06e0*/  STL [R1+0x200], R8 ;  /* 0x0002000801007387 */ /* 0x0003e20000100800 */
[----:B------:R-:W-:-:S02]  /*06f0*/  LOP3.LUT R45, R4, 0x24, RZ, 0xfc, !PT ;  /* 0x00000024042d7812 */ /* 0x000fc400078efcff */
[C---:B------:R-:W-:Y:S01]  /*0700*/  LOP3.LUT R44, R4.reuse, 0x28, RZ, 0xfc, !PT ;  /* 0x00000028042c7812 */ /* 0x040fe200078efcff */
[----:B------:R2:W-:Y:S01]  /*0710*/  STL [R1+0x1fc], R6 ;  /* 0x0001fc0601007387 */ /* 0x0005e20000100800 */
[C---:B------:R-:W-:Y:S02]  /*0720*/  LOP3.LUT R35, R4.reuse, 0x2c, RZ, 0xfc, !PT ;  /* 0x0000002c04237812 */ /* 0x040fe400078efcff */
[C-C-:B0-----:R-:W-:Y:S02]  /*0730*/  LOP3.LUT R0, R7.reuse, 0x20, R4.reuse, 0xfe, !PT ;  /* 0x0000002007007812 */ /* 0x141fe400078efe04 */
[C---:B------:R-:W-:Y:S02]  /*0740*/  LOP3.LUT R34, R4.reuse, 0x30, RZ, 0xfc, !PT ;  /* 0x0000003004227812 */ /* 0x040fe400078efcff */
[----:B-1----:R-:W-:Y:S01]  /*0750*/  LOP3.LUT R8, R7, 0x24, R4, 0xfe, !PT ;  /* 0x0000002407087812 */ /* 0x002fe200078efe04 */
[----:B------:R0:W-:Y:S01]  /*0760*/  STL [R1+0x1f8], R0 ;  /* 0x0001f80001007387 */ /* 0x0001e20000100800 */
[----:B------:R-:W-:-:S02]  /*0770*/  LOP3.LUT R33, R4, 0x34, RZ, 0xfc, !PT ;  /* 0x0000003404217812 */ /* 0x000fc400078efcff */
[C-C-:B--2---:R-:W-:Y:S01]  /*0780*/  LOP3.LUT R6, R7.reuse, 0x28, R4.reuse, 0xfe, !PT ;  /* 0x0000002807067812 */ /* 0x144fe200078efe04 */
[----:B------:R1:W-:Y:S01]  /*0790*/  STL [R1+0x1f4], R8 ;  /* 0x0001f40801007387 */ /* 0x0003e20000100800 */
[C---:B------:R-:W-:Y:S02]  /*07a0*/  LOP3.LUT R32, R4.reuse, 0x38, RZ, 0xfc, !PT ;  /* 0x0000003804207812 */ /* 0x040fe400078efcff */
[----:B------:R-:W-:Y:S01]  /*07b0*/  LOP3.LUT R31, R4, 0x3c, RZ, 0xfc, !PT ;  /* 0x0000003c041f7812 */ /* 0x000fe200078efcff */
[----:B------:R2:W-:Y:S01]  /*07c0*/  STL [R1+0x1f0], R6 ;  /* 0x0001f00601007387 */ /* 0x0005e20000100800 */
[C-C-:B0-----:R-:W-:Y:S02]  /*07d0*/  LOP3.LUT R0, R7.reuse, 0x2c, R4.reuse, 0xfe, !PT ;  /* 0x0000002c07007812 */ /* 0x141fe400078efe04 */
[----:B-1----:R-:W-:-:S03]  /*07e0*/  LOP3.LUT R8, R7, 0x30, R4, 0xfe, !PT ;  /* 0x0000003007087812 */ /* 0x002fc600078efe04 */
[----:B------:R0:W-:Y:S01]  /*07f0*/  STL [R1+0x1ec], R0 ;  /* 0x0001ec0001007387 */ /* 0x0001e20000100800 */
[----:B--2---:R-:W-:-:S03]  /*0800*/  LOP3.LUT R6, R7, 0x34, R4, 0xfe, !PT ;  /* 0x0000003407067812 */ /* 0x004fc600078efe04 */
[----:B------:R1:W-:Y:S04]  /*0810*/  STL [R1+0x1e8], R8 ;  /* 0x0001e80801007387 */ /* 0x0003e80000100800 */
[----:B------:R1:W-:Y:S01]  /*0820*/  STL [R1+0x1e4], R6 ;  /* 0x0001e40601007387 */ /* 0x0003e20000100800 */
[----:B0-----:R-:W-:-:S05]  /*0830*/  LOP3.LUT R0, R7, 0x38, R4, 0xfe, !PT ;  /* 0x0000003807007812 */ /* 0x001fca00078efe04 */
[----:B------:R1:W-:Y:S04]  /*0840*/  STL [R1+0x1e0], R0 ;  /* 0x0001e00001007387 */ /* 0x0003e80000100800 */
[----:B------:R1:W-:Y:S04]  /*0850*/  STL [R1+0x21c], R47 ;  /* 0x00021c2f01007387 */ /* 0x0003e80000100800 */
[----:B------:R1:W-:Y:S01]  /*0860*/  STL [R1+0x1dc], R16 ;  /* 0x0001dc1001007387 */ /* 0x0003e20000100800 */
[----:B------:R-:W-:Y:S05]  /*0870*/  BRA.U UP0, `(.L_x_0) ;  /* 0x00000001002c7547 */ /* 0x000fea000b800000 */
[----:B-1----:R-:W-:Y:S01]  /*0880*/  IMAD.SHL.U32 R0, R58, 0x20, RZ ;  /* 0x000000203a007824 */ /* 0x002fe200078e00ff */
[----:B------:R-:W-:Y:S02]  /*0890*/  CS2R R36, SRZ ;  /* 0x0000000000247805 */ /* 0x000fe4000001ff00 */
[----:B------:R-:W-:Y:S02]  /*08a0*/  CS2R R38, SRZ ;  /* 0x0000000000267805 */ /* 0x000fe4000001ff00 */
[----:B------:R-:W-:Y:S02]  /*08b0*/  CS2R R12, SRZ ;  /* 0x00000000000c7805 */ /* 0x000fe4000001ff00 */
[----:B------:R-:W-:Y:S01]  /*08c0*/  CS2R R14, SRZ ;  /* 0x00000000000e7805 */ /* 0x000fe2000001ff00 */
[----:B------:R0:W-:Y:S01]  /*08d0*/  STL [R1+0x220], R0 ;  /* 0x0002200001007387 */ /* 0x0001e20000100800 */
[----:B------:R-:W-:Y:S02]  /*08e0*/  CS2R R40, SRZ ;  /* 0x0000000000287805 */ /* 0x000fe4000001ff00 */
[----:B------:R-:W-:-:S02]  /*08f0*/  CS2R R42, SRZ ;  /* 0x00000000002a7805 */ /* 0x000fc4000001ff00 */
[----:B------:R-:W-:Y:S02]  /*0900*/  CS2R R8, SRZ ;  /* 0x0000000000087805 */ /* 0x000fe4000001ff00 */
[----:B------:R-:W-:Y:S01]  /*0910*/  CS2R R10, SRZ ;  /* 0x00000000000a7805 */ /* 0x000fe2000001ff00 */
[----:B------:R-:W-:Y:S06]  /*0920*/  BRA `(.L_x_1) ;  /* 0x0000006000dc7947 */ /* 0x000fec0003800000 */
.L_x_0:
[----:B------:R-:W-:Y:S01]  /*0930*/  IABS R5, R3 ;  /* 0x0000000300057213 */ /* 0x000fe20000000000 */
[----:B------:R0:W-:Y:S01]  /*0940*/  STL [R1+0x230], R51 ;  /* 0x0002303301007387 */ /* 0x0001e20000100800 */
[----:B------:R-:W-:Y:S01]  /*0950*/  IABS R15, R2 ;  /* 0x00000002000f7213 */ /* 0x000fe20000000000 */
[----:B------:R-:W2:Y:S01]  /*0960*/  LDCU UR10, c[0x0][0x3b0] ;  /* 0x00007600ff0a77ac */ /* 0x000ea20008000800 */
[----:B-1----:R-:W1:Y:S01]  /*0970*/  I2F.RP R0, R5 ;  /* 0x0000000500007306 */ /* 0x002e620000209400 */
[----:B------:R-:W-:Y:S02]  /*0980*/  LOP3.LUT R18, R58, 0x7, RZ, 0xc0, !PT ;  /* 0x000000073a127812 */ /* 0x000fe400078ec0ff */
[----:B------:R-:W-:Y:S01]  /*0990*/  IABS R25, R16 ;  /* 0x0000001000197213 */ /* 0x000fe20000000000 */
[----:B------:R-:W3:Y:S01]  /*09a0*/  LDCU.128 UR12, c[0x0][0x380] ;  /* 0x00007000ff0c77ac */ /* 0x000ee20008000c00 */
[----:B0-----:R-:W4:Y:S01]  /*09b0*/  LDL R51, [R1+0x1e0] ;  /* 0x0001e00001337983 */ /* 0x001f220000100800 */
[----:B------:R-:W-:Y:S01]  /*09c0*/  IABS R21, R59 ;  /* 0x0000003b00157213 */ /* 0x000fe20000000000 */
[----:B------:R-:W0:Y:S02]  /*09d0*/  LDCU UR11, c[0x0][0x3a4] ;  /* 0x00007480ff0b77ac */ /* 0x000e240008000800 */
[----:B------:R5:W-:Y:S01]  /*09e0*/  STL [R1+0x22c], R52 ;  /* 0x00022c3401007387 */ /* 0x000be20000100800 */
[----:B-1----:R-:W1:Y:S03]  /*09f0*/  MUFU.RCP R0, R0 ;  /* 0x0000000000007308 */ /* 0x002e660000001000 */
[----:B-----5:R-:W5:Y:S04]  /*0a00*/  LDL R52, [R1+0x1e4] ;  /* 0x0001e40001347983 */ /* 0x020f680000100800 */
[----:B------:R0:W-:Y:S01]  /*0a10*/  STL [R1+0x228], R53 ;  /* 0x0002283501007387 */ /* 0x0001e20000100800 */
[----:B-1----:R-:W-:-:S03]  /*0a20*/  VIADD R6, R0, 0xffffffe ;  /* 0x0ffffffe00067836 */ /* 0x002fc60000000000 */
[----:B0-----:R-:W2:Y:S01]  /*0a30*/  LDL R53, [R1+0x1e8] ;  /* 0x0001e80001357983 */ /* 0x001ea20000100800 */
[----:B------:R-:W0:Y:S03]  /*0a40*/  F2I.FTZ.U32.TRUNC.NTZ R7, R6 ;  /* 0x0000000600077305 */ /* 0x000e26000021f000 */
[----:B------:R1:W-:Y:S04]  /*0a50*/  STL [R1+0x224], R54 ;  /* 0x0002243601007387 */ /* 0x0003e80000100800 */
[----:B------:R-:W3:Y:S04]  /*0a60*/  LDL R36, [R1+0x1f0] ;  /* 0x0001f00001247983 */ /* 0x000ee80000100800 */
[----:B------:R-:W4:Y:S01]  /*0a70*/  LDL R37, [R1+0x1f4] ;  /* 0x0001f40001257983 */ /* 0x000f220000100800 */
[----:B0-----:R-:W-:-:S03]  /*0a80*/  IMAD.MOV R12, RZ, RZ, -R7 ;  /* 0x000000ffff0c7224 */ /* 0x001fc600078e0a07 */
[----:B-1----:R-:W4:Y:S01]  /*0a90*/  LDL R54, [R1+0x1ec] ;  /* 0x0001ec0001367983 */ /* 0x002f220000100800 */
[----:B------:R-:W-:Y:S02]  /*0aa0*/  IMAD R11, R12, R5, RZ ;  /* 0x000000050c0b7224 */ /* 0x000fe400078e02ff */
[----:B------:R-:W-:-:S05]  /*0ab0*/  IMAD.SHL.U32 R12, R58, 0x20, RZ ;  /* 0x000000203a0c7824 */ /* 0x000fca00078e00ff */
[----:B------:R0:W-:Y:S04]  /*0ac0*/  STL [R1+0x220], R12 ;  /* 0x0002200c01007387 */ /* 0x0001e80000100800 */
[----:B------:R-:W4:Y:S04]  /*0ad0*/  LDL R39, [R1+0x1fc] ;  /* 0x0001fc0001277983 */ /* 0x000f280000100800 */
[----:B------:R-:W5:Y:S04]  /*0ae0*/  LDL R42, [R1+0x208] ;  /* 0x00020800012a7983 */ /* 0x000f680000100800 */
[----:B------:R-:W5:Y:S04]  /*0af0*/  LDL R40, [R1+0x200] ;  /* 0x0002000001287983 */ /* 0x000f680000100800 */
[----:B------:R-:W5:Y:S04]  /*0b00*/  LDL R41, [R1+0x204] ;  /* 0x0002040001297983 */ /* 0x000f680000100800 */
[----:B------:R-:W5:Y:S04]  /*0b10*/  LDL R38, [R1+0x1f8] ;  /* 0x0001f80001267983 */ /* 0x000f680000100800 */
[----:B------:R-:W5:Y:S01]  /*0b20*/  LDL R43, [R1+0x20c] ;  /* 0x00020c00012b7983 */ /* 0x000f620000100800 */
[----:B------:R-:W1:Y:S08]  /*0b30*/  I2F.RP R10, R15 ;  /* 0x0000000f000a7306 */ /* 0x000e700000209400 */
[----:B-1----:R-:W1:Y:S01]  /*0b40*/  MUFU.RCP R10, R10 ;  /* 0x0000000a000a7308 */ /* 0x002e620000001000 */
[----:B------:R-:W-:-:S02]  /*0b50*/  IMAD.MOV.U32 R6, RZ, RZ, RZ ;  /* 0x000000ffff067224 */ /* 0x000fc400078e00ff */
[----:B-1----:R-:W-:-:S05]  /*0b60*/  VIADD R8, R10, 0xffffffe ;  /* 0x0ffffffe0a087836 */ /* 0x002fca0000000000 */
[----:B------:R-:W1:Y:S01]  /*0b70*/  F2I.FTZ.U32.TRUNC.NTZ R9, R8 ;  /* 0x0000000800097305 */ /* 0x000e62000021f000 */
[----:B------:R-:W-:Y:S01]  /*0b80*/  IMAD.HI.U32 R26, R7, R11, R6 ;  /* 0x0000000b071a7227 */ /* 0x000fe200078e0006 */
[----:B------:R-:W-:-:S03]  /*0b90*/  LOP3.LUT R7, R12, 0xc00, RZ, 0xc0, !PT ;  /* 0x00000c000c077812 */ /* 0x000fc600078ec0ff */
[C---:B------:R-:W-:Y:S02]  /*0ba0*/  IMAD.SHL.U32 R19, R18.reuse, 0x10, RZ ;  /* 0x0000001012137824 */ /* 0x040fe400078e00ff */
[----:B------:R-:W-:Y:S02]  /*0bb0*/  IMAD R18, R18, 0x80, R7 ;  /* 0x0000008012127824 */ /* 0x000fe400078e0207 */
[----:B------:R-:W-:Y:S02]  /*0bc0*/  IMAD.SHL.U32 R10, R58, 0x2, RZ ;  /* 0x000000023a0a7824 */ /* 0x000fe400078e00ff */
[----:B------:R-:W-:-:S04]  /*0bd0*/  IMAD.HI.U32 R0, R26, R25, RZ ;  /* 0x000000191a007227 */ /* 0x000fc800078e00ff */
[----:B-1----:R-:W-:Y:S01]  /*0be0*/  IMAD.MOV R8, RZ, RZ, -R9 ;  /* 0x000000ffff087224 */ /* 0x002fe200078e0a09 */
[----:B------:R-:W-:-:S03]  /*0bf0*/  LOP3.LUT R19, R19, 0x30, R10, 0x78, !PT ;  /* 0x0000003013137812 */ /* 0x000fc600078e780a */
[----:B------:R-:W-:Y:S02]  /*0c00*/  IMAD R11, R8, R15, RZ ;  /* 0x0000000f080b7224 */ /* 0x000fe400078e02ff */
[----:B------:R-:W-:Y:S02]  /*0c10*/  IMAD.MOV.U32 R8, RZ, RZ, RZ ;  /* 0x000000ffff087224 */ /* 0x000fe400078e00ff */
[----:B------:R-:W-:Y:S02]  /*0c20*/  IMAD.MOV R10, RZ, RZ, -R0 ;  /* 0x000000ffff0a7224 */ /* 0x000fe400078e0a00 */
[----:B------:R-:W-:-:S04]  /*0c30*/  IMAD.HI.U32 R0, R9, R11, R8 ;  /* 0x0000000b09007227 */ /* 0x000fc800078e0008 */
[----:B------:R-:W-:-:S05]  /*0c40*/  IMAD R25, R5, R10, R25 ;  /* 0x0000000a05197224 */ /* 0x000fca00078e0219 */
[----:B------:R-:W-:-:S13]  /*0c50*/  ISETP.GT.U32.AND P0, PT, R5, R25, PT ;  /* 0x000000190500720c */ /* 0x000fda0003f04070 */
[----:B------:R-:W-:-:S05]  /*0c60*/  @!P0 IMAD.IADD R25, R25, 0x1, -R5 ;  /* 0x0000000119198824 */ /* 0x000fca00078e0a05 */
[----:B------:R-:W-:-:S13]  /*0c70*/  ISETP.GT.U32.AND P5, PT, R5, R25, PT ;  /* 0x000000190500720c */ /* 0x000fda0003fa4070 */
[----:B------:R-:W-:Y:S01]  /*0c80*/  @!P5 IMAD.IADD R25, R25, 0x1, -R5 ;  /* 0x000000011919d824 */ /* 0x000fe200078e0a05 */
[----:B--2---:R-:W-:-:S05]  /*0c90*/  IABS R23, R53 ;  /* 0x0000003500177213 */ /* 0x004fca0000000000 */
[----:B------:R-:W-:Y:S01]  /*0ca0*/  IMAD.HI.U32 R7, R26, R23, RZ ;  /* 0x000000171a077227 */ /* 0x000fe200078e00ff */
[----:B---3--:R-:W-:-:S03]  /*0cb0*/  IABS R13, R36 ;  /* 0x00000024000d7213 */ /* 0x008fc60000000000 */
[----:B------:R-:W-:-:S04]  /*0cc0*/  IMAD.MOV R20, RZ, RZ, -R7 ;  /* 0x000000ffff147224 */ /* 0x000fc800078e0a07 */
[----:B------:R-:W-:Y:S02]  /*0cd0*/  IMAD R23, R5, R20, R23 ;  /* 0x0000001405177224 */ /* 0x000fe400078e0217 */
[----:B------:R-:W-:-:S04]  /*0ce0*/  IMAD.HI.U32 R9, R26, R13, RZ ;  /* 0x0000000d1a097227 */ /* 0x000fc800078e00ff */
[----:B------:R-:W-:Y:S01]  /*0cf0*/  IMAD.MOV R22, RZ, RZ, -R9 ;  /* 0x000000ffff167224 */ /* 0x000fe200078e0a09 */
[----:B----4-:R-:W-:-:S05]  /*0d00*/  IABS R20, R39 ;  /* 0x0000002700147213 */ /* 0x010fca0000000000 */
[----:B------:R-:W-:-:S04]  /*0d10*/  IMAD.HI.U32 R9, R26, R20, RZ ;  /* 0x000000141a097227 */ /* 0x000fc800078e00ff */
[----:B------:R-:W-:-:S04]  /*0d20*/  IMAD.MOV R9, RZ, RZ, -R9 ;  /* 0x000000ffff097224 */ /* 0x000fc800078e0a09 */
[----:B------:R-:W-:Y:S01]  /*0d30*/  IMAD R20, R5, R9, R20 ;  /* 0x0000000905147224 */ /* 0x000fe200078e0214 */
[----:B-----5:R-:W-:-:S05]  /*0d40*/  IABS R9, R42 ;  /* 0x0000002a00097213 */ /* 0x020fca0000000000 */
[----:B------:R-:W-:-:S04]  /*0d50*/  IMAD.HI.U32 R29, R26, R9, RZ ;  /* 0x000000091a1d7227 */ /* 0x000fc800078e00ff */
[----:B------:R-:W-:Y:S01]  /*0d60*/  IMAD.MOV R29, RZ, RZ, -R29 ;  /* 0x000000ffff1d7224 */ /* 0x000fe200078e0a1d */
[----:B------:R-:W-:-:S03]  /*0d70*/  IABS R24, R51 ;  /* 0x0000003300187213 */ /* 0x000fc60000000000 */
[----:B------:R-:W-:Y:S02]  /*0d80*/  IMAD R9, R5, R29, R9 ;  /* 0x0000001d05097224 */ /* 0x000fe400078e0209 */
[----:B------:R-:W2:Y:S01]  /*0d90*/  LDL R29, [R1+0x1dc] ;  /* 0x0001dc00011d7983 */ /* 0x000ea20000100800 */
[----:B------:R-:W-:Y:S01]  /*0da0*/  IMAD.HI.U32 R6, R26, R24, RZ ;  /* 0x000000181a067227 */ /* 0x000fe200078e00ff */
[----:B------:R-:W-:-:S03]  /*0db0*/  IABS R16, R52 ;  /* 0x0000003400107213 */ /* 0x000fc60000000000 */
[----:B------:R-:W-:-:S04]  /*0dc0*/  IMAD.MOV R6, RZ, RZ, -R6 ;  /* 0x000000ffff067224 */ /* 0x000fc800078e0a06 */
[----:B------:R-:W-:Y:S02]  /*0dd0*/  IMAD R24, R5, R6, R24 ;  /* 0x0000000605187224 */ /* 0x000fe400078e0218 */
[----:B------:R-:W-:Y:S01]  /*0de0*/  IMAD.HI.U32 R6, R26, R16, RZ ;  /* 0x000000101a067227 */ /* 0x000fe200078e00ff */
[----:B0-----:R-:W-:-:S03]  /*0df0*/  IABS R12, R37 ;  /* 0x00000025000c7213 */ /* 0x001fc60000000000 */
[----:B------:R-:W-:-:S04]  /*0e00*/  IMAD.MOV R6, RZ, RZ, -R6 ;  /* 0x000000ffff067224 */ /* 0x000fc800078e0a06 */
[----:B------:R-:W-:Y:S02]  /*0e10*/  IMAD R16, R5, R6, R16 ;  /* 0x0000000605107224 */ /* 0x000fe400078e0210 */
[----:B------:R-:W-:Y:S01]  /*0e20*/  IMAD.HI.U32 R6, R26, R21, RZ ;  /* 0x000000151a067227 */ /* 0x000fe200078e00ff */
[----:B------:R-:W-:-:S03]  /*0e30*/  IABS R14, R54 ;  /* 0x00000036000e7213 */ /* 0x000fc60000000000 */
[----:B------:R-:W-:-:S04]  /*0e40*/  IMAD.HI.U32 R10, R26, R12, RZ ;  /* 0x0000000c1a0a7227 */ /* 0x000fc800078e00ff */
[----:B------:R-:W-:Y:S02]  /*0e50*/  IMAD.MOV R6, RZ, RZ, -R6 ;  /* 0x000000ffff067224 */ /* 0x000fe400078e0a06 */
[----:B------:R-:W-:Y:S01]  /*0e60*/  IMAD.MOV R10, RZ, RZ, -R10 ;  /* 0x000000ffff0a7224 */ /* 0x000fe200078e0a0a */
[----:B------:R-:W-:Y:S01]  /*0e70*/  ISETP.GT.U32.AND P1, PT, R5, R24, PT ;  /* 0x000000180500720c */ /* 0x000fe20003f24070 */
[----:B------:R-:W-:-:S04]  /*0e80*/  IMAD.HI.U32 R8, R26, R14, RZ ;  /* 0x0000000e1a087227 */ /* 0x000fc800078e00ff */
[C---:B------:R-:W-:Y:S01]  /*0e90*/  IMAD R21, R5.reuse, R6, R21 ;  /* 0x0000000605157224 */ /* 0x040fe200078e0215 */
[----:B------:R-:W-:Y:S01]  /*0ea0*/  IABS R17, R40 ;  /* 0x0000002800117213 */ /* 0x000fe20000000000 */
[C---:B------:R-:W-:Y:S01]  /*0eb0*/  IMAD R12, R5.reuse, R10, R12 ;  /* 0x0000000a050c7224 */ /* 0x040fe200078e020c */
[----:B------:R-:W-:Y:S01]  /*0ec0*/  IABS R10, R41 ;  /* 0x00000029000a7213 */ /* 0x000fe20000000000 */
[----:B------:R-:W-:Y:S01]  /*0ed0*/  IMAD.MOV R8, RZ, RZ, -R8 ;  /* 0x000000ffff087224 */ /* 0x000fe200078e0a08 */
[----:B------:R-:W-:Y:S02]  /*0ee0*/  IABS R11, R38 ;  /* 0x00000026000b7213 */ /* 0x000fe40000000000 */
[C---:B------:R-:W-:Y:S01]  /*0ef0*/  ISETP.GT.U32.AND P3, PT, R5.reuse, R21, PT ;  /* 0x000000150500720c */ /* 0x040fe20003f64070 */
[C---:B------:R-:W-:Y:S01]  /*0f00*/  IMAD R14, R5.reuse, R8, R14 ;  /* 0x00000008050e7224 */ /* 0x040fe200078e020e */
[C---:B------:R-:W-:Y:S01]  /*0f10*/  ISETP.GT.U32.AND P2, PT, R5.reuse, R16, PT ;  /* 0x000000100500720c */ /* 0x040fe20003f44070 */
[----:B------:R-:W-:-:S02]  /*0f20*/  IMAD R13, R5, R22, R13 ;  /* 0x00000016050d7224 */ /* 0x000fc400078e020d */
[----:B------:R-:W-:-:S04]  /*0f30*/  IMAD.HI.U32 R8, R26, R17, RZ ;  /* 0x000000111a087227 */ /* 0x000fc800078e00ff */
[----:B------:R-:W-:-:S04]  /*0f40*/  IMAD.HI.U32 R7, R26, R10, RZ ;  /* 0x0000000a1a077227 */ /* 0x000fc800078e00ff */
[----:B------:R-:W-:-:S04]  /*0f50*/  IMAD.HI.U32 R22, R26, R11, RZ ;  /* 0x0000000b1a167227 */ /* 0x000fc800078e00ff */
[----:B------:R-:W-:Y:S02]  /*0f60*/  IMAD.MOV R8, RZ, RZ, -R8 ;  /* 0x000000ffff087224 */ /* 0x000fe400078e0a08 */
[----:B------:R-:W-:Y:S02]  /*0f70*/  IMAD.MOV R7, RZ, RZ, -R7 ;  /* 0x000000ffff077224 */ /* 0x000fe400078e0a07 */
[----:B------:R-:W-:Y:S02]  /*0f80*/  IMAD.MOV R22, RZ, RZ, -R22 ;  /* 0x000000ffff167224 */ /* 0x000fe400078e0a16 */
[----:B------:R-:W-:Y:S02]  /*0f90*/  @!P1 IMAD.IADD R24, R24, 0x1, -R5 ;  /* 0x0000000118189824 */ /* 0x000fe400078e0a05 */
[C---:B------:R-:W-:Y:S01]  /*0fa0*/  IMAD R17, R5.reuse, R8, R17 ;  /* 0x0000000805117224 */ /* 0x040fe200078e0211 */
[----:B------:R-:W-:Y:S01]  /*0fb0*/  IABS R8, R43 ;  /* 0x0000002b00087213 */ /* 0x000fe20000000000 */
[C---:B------:R-:W-:Y:S01]  /*0fc0*/  IMAD R10, R5.reuse, R7, R10 ;  /* 0x00000007050a7224 */ /* 0x040fe200078e020a */
[----:B------:R-:W-:Y:S01]  /*0fd0*/  IABS R7, R61 ;  /* 0x0000003d00077213 */ /* 0x000fe20000000000 */
[----:B------:R-:W-:Y:S01]  /*0fe0*/  IMAD R11, R5, R22, R11 ;  /* 0x00000016050b7224 */ /* 0x000fe200078e020b */
[----:B------:R-:W-:Y:S01]  /*0ff0*/  IABS R6, R60 ;  /* 0x0000003c00067213 */ /* 0x000fe20000000000 */
[--C-:B------:R-:W-:Y:S01]  /*1000*/  @!P3 IMAD.IADD R21, R21, 0x1, -R5.reuse ;  /* 0x000000011515b824 */ /* 0x100fe200078e0a05 */
[C---:B------:R-:W-:Y:S01]  /*1010*/  ISETP.GT.U32.AND P3, PT, R5.reuse, R24, PT ;  /* 0x000000180500720c */ /* 0x040fe20003f64070 */
[----:B------:R-:W-:Y:S01]  /*1020*/  @!P2 IMAD.IADD R16, R16, 0x1, -R5 ;  /* 0x000000011010a824 */ /* 0x000fe200078e0a05 */
[C---:B------:R-:W-:Y:S01]  /*1030*/  ISETP.GT.U32.AND P2, PT, R5.reuse, R23, PT ;  /* 0x000000170500720c */ /* 0x040fe20003f44070 */
[----:B------:R-:W-:Y:S01]  /*1040*/  IMAD.HI.U32 R28, R26, R8, RZ ;  /* 0x000000081a1c7227 */ /* 0x000fe200078e00ff */
[----:B------:R-:W-:-:S02]  /*1050*/  ISETP.GT.U32.AND P5, PT, R5, R11, PT ;  /* 0x0000000b0500720c */ /* 0x000fc40003fa4070 */
[----:B------:R-:W-:Y:S01]  /*1060*/  ISETP.GT.U32.AND P0, PT, R5, R14, PT ;  /* 0x0000000e0500720c */ /* 0x000fe20003f04070 */
[----:B------:R-:W-:-:S04]  /*1070*/  IMAD.HI.U32 R27, R26, R7, RZ ;  /* 0x000000071a1b7227 */ /* 0x000fc800078e00ff */
[----:B------:R-:W-:Y:S01]  /*1080*/  IMAD.HI.U32 R26, R26, R6, RZ ;  /* 0x000000061a1a7227 */ /* 0x000fe200078e00ff */
[----:B------:R-:W-:-:S03]  /*1090*/  IABS R22, R47 ;  /* 0x0000002f00167213 */ /* 0x000fc60000000000 */
[----:B------:R-:W-:Y:S02]  /*10a0*/  IMAD.MOV R26, RZ, RZ, -R26 ;  /* 0x000000ffff1a7224 */ /* 0x000fe400078e0a1a */
[----:B------:R-:W-:Y:S01]  /*10b0*/  @!P3 IMAD.IADD R24, R24, 0x1, -R5 ;  /* 0x000000011818b824 */ /* 0x000fe200078e0a05 */
[C---:B------:R-:W-:Y:S01]  /*10c0*/  ISETP.GT.U32.AND P3, PT, R5.reuse, R20, PT ;  /* 0x000000140500720c */ /* 0x040fe20003f64070 */
[C---:B------:R-:W-:Y:S01]  /*10d0*/  IMAD R6, R5.reuse, R26, R6 ;  /* 0x0000001a05067224 */ /* 0x040fe200078e0206 */
[----:B------:R-:W-:Y:S01]  /*10e0*/  ISETP.GT.U32.AND P1, PT, R5, R13, PT ;  /* 0x0000000d0500720c */ /* 0x000fe20003f24070 */
[----:B------:R-:W-:-:S04]  /*10f0*/  IMAD.HI.U32 R0, R0, R22, RZ ;  /* 0x0000001600007227 */ /* 0x000fc800078e00ff */
[--C-:B------:R-:W-:Y:S01]  /*1100*/  @!P2 IMAD.IADD R23, R23, 0x1, -R5.reuse ;  /* 0x000000011717a824 */ /* 0x100fe200078e0a05 */
[----:B------:R-:W-:Y:S01]  /*1110*/  ISETP.GT.U32.AND P2, PT, R5, R10, PT ;  /* 0x0000000a0500720c */ /* 0x000fe20003f44070 */
[--C-:B------:R-:W-:Y:S01]  /*1120*/  @!P5 IMAD.IADD R11, R11, 0x1, -R5.reuse ;  /* 0x000000010b0bd824 */ /* 0x100fe200078e0a05 */
[C---:B------:R-:W-:Y:S01]  /*1130*/  ISETP.GT.U32.AND P5, PT, R5.reuse, R6, PT ;  /* 0x000000060500720c */ /* 0x040fe20003fa4070 */
[----:B------:R-:W-:Y:S01]  /*1140*/  @!P0 IMAD.IADD R14, R14, 0x1, -R5 ;  /* 0x000000010e0e8824 */ /* 0x000fe200078e0a05 */
[----:B------:R-:W-:Y:S01]  /*1150*/  ISETP.GT.U32.AND P0, PT, R5, R9, PT ;  /* 0x000000090500720c */ /* 0x000fe20003f04070 */
[----:B------:R-:W-:-:S04]  /*1160*/  IMAD.MOV R0, RZ, RZ, -R0 ;  /* 0x000000ffff007224 */ /* 0x000fc800078e0a00 */
[----:B------:R-:W-:Y:S01]  /*1170*/  IMAD R22, R15, R0, R22 ;  /* 0x000000000f167224 */ /* 0x000fe200078e0216 */
[----:B------:R-:W-:Y:S01]  /*1180*/  ISETP.GT.U32.AND P6, PT, R5, R21, PT ;  /* 0x000000150500720c */ /* 0x000fe20003fc4070 */
[--C-:B------:R-:W-:Y:S02]  /*1190*/  @!P3 IMAD.IADD R20, R20, 0x1, -R5.reuse ;  /* 0x000000011414b824 */ /* 0x100fe400078e0a05 */
[--C-:B------:R-:W-:Y:S01]  /*11a0*/  @!P1 IMAD.IADD R13, R13, 0x1, -R5.reuse ;  /* 0x000000010d0d9824 */ /* 0x100fe200078e0a05 */
[----:B------:R-:W-:Y:S01]  /*11b0*/  ISETP.GT.U32.AND P3, PT, R15, R22, PT ;  /* 0x000000160f00720c */ /* 0x000fe20003f64070 */
[--C-:B------:R-:W-:Y:S01]  /*11c0*/  @!P2 IMAD.IADD R10, R10, 0x1, -R5.reuse ;  /* 0x000000010a0aa824 */ /* 0x100fe200078e0a05 */
[C---:B------:R-:W-:Y:S01]  /*11d0*/  ISETP.GT.U32.AND P2, PT, R5.reuse, R14, PT ;  /* 0x0000000e0500720c */ /* 0x040fe20003f44070 */
[--C-:B------:R-:W-:Y:S01]  /*11e0*/  @!P5 IMAD.IADD R6, R6, 0x1, -R5.reuse ;  /* 0x000000010606d824 */ /* 0x100fe200078e0a05 */
[----:B------:R-:W-:Y:S01]  /*11f0*/  ISETP.GT.U32.AND P4, PT, R5, R16, PT ;  /* 0x000000100500720c */ /* 0x000fe20003f84070 */
[----:B------:R-:W-:Y:S01]  /*1200*/  @!P0 IMAD.IADD R9, R9, 0x1, -R5 ;  /* 0x0000000109098824 */ /* 0x000fe200078e0a05 */
[----:B------:R-:W-:-:S02]  /*1210*/  ISETP.GT.U32.AND P5, PT, R5, R20, PT ;  /* 0x000000140500720c */ /* 0x000fc40003fa4070 */
[----:B------:R-:W-:Y:S01]  /*1220*/  ISETP.GT.U32.AND P0, PT, R5, R13, PT ;  /* 0x0000000d0500720c */ /* 0x000fe20003f04070 */
[----:B------:R-:W-:Y:S01]  /*1230*/  @!P6 IMAD.IADD R21, R21, 0x1, -R5 ;  /* 0x000000011515e824 */ /* 0x000fe200078e0a05 */
[----:B------:R-:W-:-:S03]  /*1240*/  ISETP.GT.U32.AND P6, PT, R5, R12, PT ;  /* 0x0000000c0500720c */ /* 0x000fc60003fc4070 */
[----:B------:R-:W-:Y:S02]  /*1250*/  @!P3 IMAD.IADD R22, R22, 0x1, -R15 ;  /* 0x000000011616b824 */ /* 0x000fe400078e0a0f */
[--C-:B------:R-:W-:Y:S01]  /*1260*/  @!P2 IMAD.IADD R14, R14, 0x1, -R5.reuse ;  /* 0x000000010e0ea824 */ /* 0x100fe200078e0a05 */
[C---:B------:R-:W-:Y:S01]  /*1270*/  ISETP.GT.U32.AND P2, PT, R5.reuse, R10, PT ;  /* 0x0000000a0500720c */ /* 0x040fe20003f44070 */
[--C-:B------:R-:W-:Y:S01]  /*1280*/  @!P4 IMAD.IADD R16, R16, 0x1, -R5.reuse ;  /* 0x000000011010c824 */ /* 0x100fe200078e0a05 */
[----:B------:R-:W-:Y:S01]  /*1290*/  ISETP.GT.U32.AND P4, PT, R5, R17, PT ;  /* 0x000000110500720c */ /* 0x000fe20003f84070 */
[--C-:B------:R-:W-:Y:S01]  /*12a0*/  @!P5 IMAD.IADD R20, R20, 0x1, -R5.reuse ;  /* 0x000000011414d824 */ /* 0x100fe200078e0a05 */
[----:B------:R-:W-:Y:S01]  /*12b0*/  ISETP.GT.U32.AND P5, PT, R15, R22, PT ;  /* 0x000000160f00720c */ /* 0x000fe20003fa4070 */
[----:B------:R-:W-:Y:S01]  /*12c0*/  @!P0 IMAD.IADD R13, R13, 0x1, -R5 ;  /* 0x000000010d0d8824 */ /* 0x000fe200078e0a05 */
[----:B------:R-:W-:Y:S01]  /*12d0*/  ISETP.GT.U32.AND P0, PT, R5, R9, PT ;  /* 0x000000090500720c */ /* 0x000fe20003f04070 */
[----:B------:R-:W-:-:S04]  /*12e0*/  IMAD.MOV R27, RZ, RZ, -R27 ;  /* 0x000000ffff1b7224 */ /* 0x000fc800078e0a1b */
[C---:B------:R-:W-:Y:S02]  /*12f0*/  IMAD R7, R5.reuse, R27, R7 ;  /* 0x0000001b05077224 */ /* 0x040fe400078e0207 */
[----:B------:R-:W-:Y:S02]  /*1300*/  IMAD.IADD R56, R18, 0x1, R19 ;  /* 0x0000000112387824 */ /* 0x000fe400078e0213 */
[--C-:B------:R-:W-:Y:S01]  /*1310*/  @!P6 IMAD.IADD R12, R12, 0x1, -R5.reuse ;  /* 0x000000010c0ce824 */ /* 0x100fe200078e0a05 */
[----:B------:R-:W-:Y:S01]  /*1320*/  ISETP.GT.U32.AND P6, PT, R5, R7, PT ;  /* 0x000000070500720c */ /* 0x000fe20003fc4070 */
[--C-:B------:R-:W-:Y:S01]  /*1330*/  @!P2 IMAD.IADD R10, R10, 0x1, -R5.reuse ;  /* 0x000000010a0aa824 */ /* 0x100fe200078e0a05 */
[----:B------:R-:W-:Y:S01]  /*1340*/  STL [R1+0x1d4], R56 ;  /* 0x0001d43801007387 */ /* 0x000fe20000100800 */
[----:B------:R-:W-:Y:S01]  /*1350*/  @!P4 IMAD.IADD R17, R17, 0x1, -R5 ;  /* 0x000000011111c824 */ /* 0x000fe200078e0a05 */
[----:B------:R-:W-:Y:S01]  /*1360*/  ISETP.GE.AND P2, PT, R51, RZ, PT ;  /* 0x000000ff3300720c */ /* 0x000fe20003f46270 */
[----:B------:R-:W-:Y:S01]  /*1370*/  @!P5 IMAD.IADD R22, R22, 0x1, -R15 ;  /* 0x000000011616d824 */ /* 0x000fe200078e0a0f */
[----:B------:R-:W-:Y:S01]  /*1380*/  ISETP.GT.U32.AND P4, PT, R5, R23, PT ;  /* 0x000000170500720c */ /* 0x000fe20003f84070 */
[----:B------:R-:W3:Y:S01]  /*1390*/  LDL.LU R51, [R1+0x230] ;  /* 0x0002300001337983 */ /* 0x000ee20000300800 */
[----:B------:R-:W-:Y:S01]  /*13a0*/  @!P0 IMAD.IADD R9, R9, 0x1, -R5 ;  /* 0x0000000109098824 */ /* 0x000fe200078e0a05 */
[----:B------:R-:W-:-:S02]  /*13b0*/  ISETP.GE.AND P5, PT, R52, RZ, PT ;  /* 0x000000ff3400720c */ /* 0x000fc40003fa6270 */
[----:B------:R-:W4:Y:S01]  /*13c0*/  LDL.LU R52, [R1+0x22c] ;  /* 0x00022c0001347983 */ /* 0x000f220000300800 */
[----:B------:R-:W-:-:S03]  /*13d0*/  ISETP.GE.AND P0, PT, R53, RZ, PT ;  /* 0x000000ff3500720c */ /* 0x000fc60003f06270 */
[----:B------:R-:W5:Y:S01]  /*13e0*/  LDL.LU R53, [R1+0x228] ;  /* 0x0002280001357983 */ /* 0x000f620000300800 */
[----:B------:R-:W-:-:S03]  /*13f0*/  @!P6 IMAD.IADD R7, R7, 0x1, -R5 ;  /* 0x000000010707e824 */ /* 0x000fc600078e0a05 */
[----:B------:R-:W-:Y:S02]  /*1400*/  @!P4 IMAD.IADD R23, R23, 0x1, -R5 ;  /* 0x000000011717c824 */ /* 0x000fe400078e0a05 */
[----:B------:R-:W-:-:S13]  /*1410*/  ISETP.GT.U32.AND P4, PT, R5, R7, PT ;  /* 0x000000070500720c */ /* 0x000fda0003f84070 */
[----:B------:R-:W-:Y:S01]  /*1420*/  @!P4 IMAD.IADD R7, R7, 0x1, -R5 ;  /* 0x000000010707c824 */ /* 0x000fe200078e0a05 */
[----:B------:R-:W-:Y:S02]  /*1430*/  ISETP.GE.AND P4, PT, R54, RZ, PT ;  /* 0x000000ff3600720c */ /* 0x000fe40003f86270 */
[----:B------:R-:W3:Y:S01]  /*1440*/  LDL.LU R54, [R1+0x224] ;  /* 0x0002240001367983 */ /* 0x000ee20000300800 */
[----:B------:R-:W-:-:S04]  /*1450*/  IMAD.MOV R28, RZ, RZ, -R28 ;  /* 0x000000ffff1c7224 */ /* 0x000fc800078e0a1c */
[----:B------:R-:W-:-:S05]  /*1460*/  IMAD R8, R5, R28, R8 ;  /* 0x0000001c05087224 */ /* 0x000fca00078e0208 */
[C---:B------:R-:W-:Y:S02]  /*1470*/  ISETP.GT.U32.AND P1, PT, R5.reuse, R8, PT ;  /* 0x000000080500720c */ /* 0x040fe40003f24070 */
[----:B------:R-:W-:-:S11]  /*1480*/  ISETP.GT.U32.AND P3, PT, R5, R17, PT ;  /* 0x000000110500720c */ /* 0x000fd60003f64070 */
[--C-:B------:R-:W-:Y:S01]  /*1490*/  @!P1 IMAD.IADD R8, R8, 0x1, -R5.reuse ;  /* 0x0000000108089824 */ /* 0x100fe200078e0a05 */
[----:B------:R-:W-:Y:S01]  /*14a0*/  ISETP.GT.U32.AND P1, PT, R5, R12, PT ;  /* 0x0000000c0500720c */ /* 0x000fe20003f24070 */
[----:B------:R-:W-:Y:S01]  /*14b0*/  @!P3 IMAD.IADD R17, R17, 0x1, -R5 ;  /* 0x000000011111b824 */ /* 0x000fe200078e0a05 */
[----:B------:R-:W-:-:S11]  /*14c0*/  ISETP.GT.U32.AND P6, PT, R5, R11, PT ;  /* 0x0000000b0500720c */ /* 0x000fd60003fc4070 */
[----:B------:R-:W-:Y:S01]  /*14d0*/  @!P1 IMAD.IADD R12, R12, 0x1, -R5 ;  /* 0x000000010c0c9824 */ /* 0x000fe200078e0a05 */
[----:B------:R-:W-:Y:S01]  /*14e0*/  ISETP.GT.U32.AND P1, PT, R5, R8, PT ;  /* 0x000000080500720c */ /* 0x000fe20003f24070 */
[----:B------:R-:W-:Y:S02]  /*14f0*/  IMAD.MOV.U32 R19, RZ, RZ, R25 ;  /* 0x000000ffff137224 */ /* 0x000fe400078e0019 */
[----:B------:R-:W-:Y:S02]  /*1500*/  IMAD.MOV.U32 R18, RZ, RZ, R24 ;  /* 0x000000ffff127224 */ /* 0x000fe400078e0018 */
[----:B------:R-:W-:Y:S02]  /*1510*/  IMAD.MOV.U32 R15, RZ, RZ, R23 ;  /* 0x000000ffff0f7224 */ /* 0x000fe400078e0017 */
[----:B------:R-:W-:Y:S01]  /*1520*/  @!P2 IMAD.MOV R18, RZ, RZ, -R18 ;  /* 0x000000ffff12a224 */ /* 0x000fe200078e0a12 */
[----:B------:R-:W-:Y:S01]  /*1530*/  ISETP.GE.AND P2, PT, R38, RZ, PT ;  /* 0x000000ff2600720c */ /* 0x000fe20003f46270 */
[----:B------:R-:W-:-:S04]  /*1540*/  @!P5 IMAD.MOV R16, RZ, RZ, -R16 ;  /* 0x000000ffff10d224 */ /* 0x000fc800078e0a10 */
[----:B------:R-:W-:Y:S01]  /*1550*/  @!P1 IMAD.IADD R8, R8, 0x1, -R5 ;  /* 0x0000000108089824 */ /* 0x000fe200078e0a05 */
[----:B------:R-:W-:Y:S01]  /*1560*/  ISETP.GE.AND P1, PT, R36, RZ, PT ;  /* 0x000000ff2400720c */ /* 0x000fe20003f26270 */
[----:B------:R-:W-:Y:S01]  /*1570*/  @!P0 IMAD.MOV R15, RZ, RZ, -R15 ;  /* 0x000000ffff0f8224 */ /* 0x000fe200078e0a0f */
[----:B------:R-:W-:Y:S02]  /*1580*/  ISETP.GE.AND P5, PT, R39, RZ, PT ;  /* 0x000000ff2700720c */ /* 0x000fe40003fa6270 */
[----:B------:R-:W-:Y:S01]  /*1590*/  ISETP.GE.AND P0, PT, R40, RZ, PT ;  /* 0x000000ff2800720c */ /* 0x000fe20003f06270 */
[----:B------:R-:W-:Y:S01]  /*15a0*/  @!P6 IMAD.IADD R11, R11, 0x1, -R5 ;  /* 0x000000010b0be824 */ /* 0x000fe200078e0a05 */
[----:B------:R-:W-:Y:S01]  /*15b0*/  ISETP.GT.U32.AND P6, PT, R5, R6, PT ;  /* 0x000000060500720c */ /* 0x000fe20003fc4070 */
[----:B------:R-:W-:Y:S01]  /*15c0*/  @!P4 IMAD.MOV R14, RZ, RZ, -R14 ;  /* 0x000000ffff0ec224 */ /* 0x000fe200078e0a0e */
[----:B------:R-:W-:Y:S01]  /*15d0*/  ISETP.GE.AND P4, PT, R41, RZ, PT ;  /* 0x000000ff2900720c */ /* 0x000fe20003f86270 */
[----:B------:R-:W-:-:S04]  /*15e0*/  @!P2 IMAD.MOV R11, RZ, RZ, -R11 ;  /* 0x000000ffff0ba224 */ /* 0x000fc800078e0a0b */
[----:B------:R-:W-:Y:S01]  /*15f0*/  @!P1 IMAD.MOV R13, RZ, RZ, -R13 ;  /* 0x000000ffff0d9224 */ /* 0x000fe200078e0a0d */
[----:B------:R-:W-:Y:S01]  /*1600*/  ISETP.GE.AND P1, PT, R42, RZ, PT ;  /* 0x000000ff2a00720c */ /* 0x000fe20003f26270 */
[----:B------:R-:W-:Y:S01]  /*1610*/  @!P5 IMAD.MOV R20, RZ, RZ, -R20 ;  /* 0x000000ffff14d224 */ /* 0x000fe200078e0a14 */
[----:B------:R-:W-:Y:S01]  /*1620*/  ISETP.GE.AND P2, PT, R61, RZ, PT ;  /* 0x000000ff3d00720c */ /* 0x000fe20003f46270 */
[----:B------:R-:W-:Y:S01]  /*1630*/  @!P0 IMAD.MOV R17, RZ, RZ, -R17 ;  /* 0x000000ffff118224 */ /* 0x000fe200078e0a11 */
[----:B------:R-:W-:Y:S02]  /*1640*/  ISETP.GE.AND P5, PT, R60, RZ, PT ;  /* 0x000000ff3c00720c */ /* 0x000fe40003fa6270 */
[----:B------:R-:W-:Y:S01]  /*1650*/  ISETP.GE.AND P0, PT, R59, RZ, PT ;  /* 0x000000ff3b00720c */ /* 0x000fe20003f06270 */
[----:B------:R-:W-:Y:S01]  /*1660*/  @!P6 IMAD.IADD R6, R6, 0x1, -R5 ;  /* 0x000000010606e824 */ /* 0x000fe200078e0a05 */
[----:B------:R-:W-:Y:S01]  /*1670*/  LOP3.LUT R5, RZ, R3, RZ, 0x33, !PT ;  /* 0x00000003ff057212 */ /* 0x000fe200078e33ff */
[----:B------:R-:W-:Y:S01]  /*1680*/  @!P4 IMAD.MOV R10, RZ, RZ, -R10 ;  /* 0x000000ffff0ac224 */ /* 0x000fe200078e0a0a */
[----:B------:R-:W-:-:S02]  /*1690*/  ISETP.NE.AND P4, PT, R3, RZ, PT ;  /* 0x000000ff0300720c */ /* 0x000fc40003f85270 */
[----:B--2---:R-:W-:-:S13]  /*16a0*/  ISETP.GE.AND P3, PT, R29, RZ, PT ;  /* 0x000000ff1d00720c */ /* 0x004fda0003f66270 */
[----:B------:R-:W-:Y:S01]  /*16b0*/  @!P3 IMAD.MOV R19, RZ, RZ, -R19 ;  /* 0x000000ffff13b224 */ /* 0x000fe200078e0a13 */
[----:B------:R-:W-:Y:S01]  /*16c0*/  ISETP.GE.AND P3, PT, R37, RZ, PT ;  /* 0x000000ff2500720c */ /* 0x000fe20003f66270 */
[----:B------:R-:W-:Y:S01]  /*16d0*/  @!P1 IMAD.MOV R9, RZ, RZ, -R9 ;  /* 0x000000ffff099224 */ /* 0x000fe200078e0a09 */
[----:B------:R-:W-:-:S11]  /*16e0*/  ISETP.GE.AND P6, PT, R47, RZ, PT ;  /* 0x000000ff2f00720c */ /* 0x000fd60003fc6270 */
[----:B------:R-:W-:Y:S01]  /*16f0*/  @!P3 IMAD.MOV R12, RZ, RZ, -R12 ;  /* 0x000000ffff0cb224 */ /* 0x000fe200078e0a0c */
[----:B------:R-:W-:Y:S01]  /*1700*/  ISETP.GE.AND P3, PT, R43, RZ, PT ;  /* 0x000000ff2b00720c */ /* 0x000fe20003f66270 */
[----:B------:R-:W-:Y:S01]  /*1710*/  @!P2 IMAD.MOV R7, RZ, RZ, -R7 ;  /* 0x000000ffff07a224 */ /* 0x000fe200078e0a07 */
[C---:B------:R-:W-:Y:S01]  /*1720*/  SEL R19, R5.reuse, R19, !P4 ;  /* 0x0000001305137207 */ /* 0x040fe20006000000 */
[----:B------:R-:W-:Y:S01]  /*1730*/  @!P5 IMAD.MOV R6, RZ, RZ, -R6 ;  /* 0x000000ffff06d224 */ /* 0x000fe200078e0a06 */
[----:B------:R-:W-:Y:S01]  /*1740*/  SEL R18, R5, R18, !P4 ;  /* 0x0000001205127207 */ /* 0x000fe20006000000 */
[----:B------:R-:W-:Y:S01]  /*1750*/  @!P0 IMAD.MOV R21, RZ, RZ, -R21 ;  /* 0x000000ffff158224 */ /* 0x000fe200078e0a15 */
[----:B------:R-:W-:Y:S01]  /*1760*/  ISETP.NE.AND P1, PT, R2, RZ, PT ;  /* 0x000000ff0200720c */ /* 0x000fe20003f25270 */
[----:B------:R-:W-:Y:S01]  /*1770*/  IMAD R19, R19, UR10, RZ ;  /* 0x0000000a13137c24 */ /* 0x000fe2000f8e02ff */
[C---:B------:R-:W-:Y:S01]  /*1780*/  SEL R16, R5.reuse, R16, !P4 ;  /* 0x0000001005107207 */ /* 0x040fe20006000000 */
[----:B------:R-:W-:Y:S01]  /*1790*/  IMAD R18, R18, UR10, RZ ;  /* 0x0000000a12127c24 */ /* 0x000fe2000f8e02ff */
[C---:B------:R-:W-:Y:S01]  /*17a0*/  SEL R15, R5.reuse, R15, !P4 ;  /* 0x0000000f050f7207 */ /* 0x040fe20006000000 */
[----:B------:R-:W-:Y:S01]  /*17b0*/  IMAD.MOV.U32 R3, RZ, RZ, R22 ;  /* 0x000000ffff037224 */ /* 0x000fe200078e0016 */
[C---:B------:R-:W-:Y:S01]  /*17c0*/  SEL R14, R5.reuse, R14, !P4 ;  /* 0x0000000e050e7207 */ /* 0x040fe20006000000 */
[----:B------:R-:W-:Y:S01]  /*17d0*/  @!P3 IMAD.MOV R8, RZ, RZ, -R8 ;  /* 0x000000ffff08b224 */ /* 0x000fe200078e0a08 */
[C---:B------:R-:W-:Y:S01]  /*17e0*/  SEL R13, R5.reuse, R13, !P4 ;  /* 0x0000000d050d7207 */ /* 0x040fe20006000000 */
[----:B------:R-:W0:Y:S01]  /*17f0*/  LDC R47, c[0x0][0x3a8] ;  /* 0x0000ea00ff2f7b82 */ /* 0x000e220000000800 */
[----:B------:R-:W-:-:S02]  /*1800*/  SEL R12, R5, R12, !P4 ;  /* 0x0000000c050c7207 */ /* 0x000fc40006000000 */
[C---:B------:R-:W-:Y:S02]  /*1810*/  SEL R11, R5.reuse, R11, !P4 ;  /* 0x0000000b050b7207 */ /* 0x040fe40006000000 */
[C---:B------:R-:W-:Y:S02]  /*1820*/  SEL R20, R5.reuse, R20, !P4 ;  /* 0x0000001405147207 */ /* 0x040fe40006000000 */
[C---:B------:R-:W-:Y:S02]  /*1830*/  SEL R17, R5.reuse, R17, !P4 ;  /* 0x0000001105117207 */ /* 0x040fe40006000000 */
[C---:B------:R-:W-:Y:S02]  /*1840*/  SEL R10, R5.reuse, R10, !P4 ;  /* 0x0000000a050a7207 */ /* 0x040fe40006000000 */
[C---:B------:R-:W-:Y:S02]  /*1850*/  SEL R9, R5.reuse, R9, !P4 ;  /* 0x0000000905097207 */ /* 0x040fe40006000000 */
[----:B------:R-:W-:-:S02]  /*1860*/  SEL R8, R5, R8, !P4 ;  /* 0x0000000805087207 */ /* 0x000fc40006000000 */
[C---:B------:R-:W-:Y:S02]  /*1870*/  SEL R7, R5.reuse, R7, !P4 ;  /* 0x0000000705077207 */ /* 0x040fe40006000000 */
[C---:B------:R-:W-:Y:S01]  /*1880*/  SEL R6, R5.reuse, R6, !P4 ;  /* 0x0000000605067207 */ /* 0x040fe20006000000 */
[----:B------:R-:W-:Y:S01]  /*1890*/  IMAD R16, R16, UR10, RZ ;  /* 0x0000000a10107c24 */ /* 0x000fe2000f8e02ff */
[----:B------:R-:W-:Y:S02]  /*18a0*/  SEL R5, R5, R21, !P4 ;  /* 0x0000001505057207 */ /* 0x000fe40006000000 */
[----:B------:R-:W-:Y:S01]  /*18b0*/  IADD3 R22, P3, PT, R19, UR14, RZ ;  /* 0x0000000e13167c10 */ /* 0x000fe2000ff7e0ff */
[----:B------:R-:W-:Y:S01]  /*18c0*/  IMAD R15, R15, UR10, RZ ;  /* 0x0000000a0f0f7c24 */ /* 0x000fe2000f8e02ff */
[----:B------:R-:W-:Y:S01]  /*18d0*/  IADD3 R21, P2, PT, R18, UR14, RZ ;  /* 0x0000000e12157c10 */ /* 0x000fe2000ff5e0ff */
[----:B------:R-:W-:Y:S01]  /*18e0*/  @!P6 IMAD.MOV R3, RZ, RZ, -R3 ;  /* 0x000000ffff03e224 */ /* 0x000fe200078e0a03 */
[----:B------:R-:W-:Y:S01]  /*18f0*/  @!P1 LOP3.LUT R3, RZ, R2, RZ, 0x33, !PT ;  /* 0x00000002ff039212 */ /* 0x000fe200078e33ff */
[----:B------:R1:W-:Y:S01]  /*1900*/  STL [R1+0xe8], R22 ;  /* 0x0000e81601007387 */ /* 0x0003e20000100800 */
[----:B------:R-:W-:-:S03]  /*1910*/  IMAD R14, R14, UR10, RZ ;  /* 0x0000000a0e0e7c24 */ /* 0x000fc6000f8e02ff */
[----:B------:R2:W-:Y:S01]  /*1920*/  STL [R1+0x110], R21 ;  /* 0x0001101501007387 */ /* 0x0005e20000100800 */
[----:B------:R-:W-:Y:S01]  /*1930*/  IMAD R13, R13, UR10, RZ ;  /* 0x0000000a0d0d7c24 */ /* 0x000fe2000f8e02ff */
[----:B-1----:R-:W-:Y:S02]  /*1940*/  IADD3 R22, P1, PT, R16, UR14, RZ ;  /* 0x0000000e10167c10 */ /* 0x002fe4000ff3e0ff */
[----:B--2---:R-:W-:-:S03]  /*1950*/  IADD3 R21, P0, PT, R15, UR14, RZ ;  /* 0x0000000e0f157c10 */ /* 0x004fc6000ff1e0ff */
[----:B------:R1:W-:Y:S01]  /*1960*/  STL [R1+0x118], R22 ;  /* 0x0001181601007387 */ /* 0x0003e20000100800 */
[----:B------:R-:W-:-:S03]  /*1970*/  IMAD R12, R12, UR10, RZ ;  /* 0x0000000a0c0c7c24 */ /* 0x000fc6000f8e02ff */
[----:B------:R2:W-:Y:S01]  /*1980*/  STL [R1+0x120], R21 ;  /* 0x0001201501007387 */ /* 0x0005e20000100800 */
[----:B------:R-:W-:Y:S01]  /*1990*/  IMAD R2, R20, UR10, RZ ;  /* 0x0000000a14027c24 */ /* 0x000fe2000f8e02ff */
[----:B------:R-:W-:Y:S01]  /*19a0*/  SHF.R.S32.HI R20, RZ, 0x1f, R19 ;  /* 0x0000001fff147819 */ /* 0x000fe20000011413 */
[----:B------:R-:W-:Y:S01]  /*19b0*/  IMAD R11, R11, UR10, RZ ;  /* 0x0000000a0b0b7c24 */ /* 0x000fe2000f8e02ff */
[----:B-1----:R-:W-:Y:S02]  /*19c0*/  IADD3 R22, P4, PT, R14, UR14, RZ ;  /* 0x0000000e0e167c10 */ /* 0x002fe4000ff9e0ff */
[----:B--2---:R-:W-:-:S03]  /*19d0*/  IADD3 R21, P6, PT, R13, UR14, RZ ;  /* 0x0000000e0d157c10 */ /* 0x004fc6000ffde0ff */
[----:B------:R1:W-:Y:S01]  /*19e0*/  STL [R1+0x128], R22 ;  /* 0x0001281601007387 */ /* 0x0003e20000100800 */
[----:B------:R-:W-:-:S03]  /*19f0*/  SHF.R.S32.HI R19, RZ, 0x1f, R18 ;  /* 0x0000001fff137819 */ /* 0x000fc60000011412 */
[----:B------:R2:W-:Y:S01]  /*1a00*/  STL [R1+0x13c], R21 ;  /* 0x00013c1501007387 */ /* 0x0005e20000100800 */
[----:B------:R-:W-:Y:S02]  /*1a10*/  SHF.R.S32.HI R18, RZ, 0x1f, R16 ;  /* 0x0000001fff127819 */ /* 0x000fe40000011410 */
[----:B------:R-:W-:Y:S02]  /*1a20*/  IADD3.X R19, PT, PT, R19, UR15, RZ, P2, !PT ;  /* 0x0000000f13137c10 */ /* 0x000fe400097fe4ff */
[----:B-1----:R-:W-:Y:S02]  /*1a30*/  IADD3 R22, P5, PT, R12, UR14, RZ ;  /* 0x0000000e0c167c10 */ /* 0x002fe4000ffbe0ff */
[----:B--2---:R-:W-:Y:S02]  /*1a40*/  IADD3.X R21, PT, PT, R20, UR15, RZ, P3, !PT ;  /* 0x0000000f14157c10 */ /* 0x004fe40009ffe4ff */
[----:B------:R-:W-:Y:S01]  /*1a50*/  IADD3 R20, P3, PT, R11, UR14, RZ ;  /* 0x0000000e0b147c10 */ /* 0x000fe2000ff7e0ff */
[----:B------:R-:W-:Y:S01]  /*1a60*/  IMAD R17, R17, UR10, RZ ;  /* 0x0000000a11117c24 */ /* 0x000fe2000f8e02ff */
[----:B------:R-:W-:Y:S01]  /*1a70*/  SHF.R.S32.HI R16, RZ, 0x1f, R15 ;  /* 0x0000001fff107819 */ /* 0x000fe2000001140f */
[----:B------:R-:W-:Y:S01]  /*1a80*/  STL [R1+0x148], R22 ;  /* 0x0001481601007387 */ /* 0x000fe20000100800 */
[----:B------:R-:W-:Y:S01]  /*1a90*/  SHF.R.S32.HI R15, RZ, 0x1f, R14 ;  /* 0x0000001fff0f7819 */ /* 0x000fe2000001140e */
[----:B------:R-:W-:Y:S01]  /*1aa0*/  IMAD R10, R10, UR10, RZ ;  /* 0x0000000a0a0a7c24 */ /* 0x000fe2000f8e02ff */
[----:B------:R-:W-:Y:S01]  /*1ab0*/  SHF.R.S32.HI R14, RZ, 0x1f, R13 ;  /* 0x0000001fff0e7819 */ /* 0x000fe2000001140d */
[----:B------:R-:W-:Y:S01]  /*1ac0*/  STL [R1+0xe4], R21 ;  /* 0x0000e41501007387 */ /* 0x000fe20000100800 */
[----:B------:R-:W-:-:S02]  /*1ad0*/  SHF.R.S32.HI R13, RZ, 0x1f, R12 ;  /* 0x0000001fff0d7819 */ /* 0x000fc4000001140c */
[----:B------:R-:W-:Y:S01]  /*1ae0*/  SHF.R.S32.HI R12, RZ, 0x1f, R11 ;  /* 0x0000001fff0c7819 */ /* 0x000fe2000001140b */
[----:B------:R1:W-:Y:S01]  /*1af0*/  STL [R1+0x158], R20 ;  /* 0x0001581401007387 */ /* 0x0003e20000100800 */
[----:B------:R-:W-:-:S03]  /*1b00*/  SHF.R.S32.HI R11, RZ, 0x1f, R2 ;  /* 0x0000001fff0b7819 */ /* 0x000fc60000011402 */
[----:B------:R2:W-:Y:S01]  /*1b10*/  STL [R1+0xec], R19 ;  /* 0x0000ec1301007387 */ /* 0x0005e20000100800 */
[----:B------:R-:W-:Y:S01]  /*1b20*/  IMAD R9, R9, UR10, RZ ;  /* 0x0000000a09097c24 */ /* 0x000fe2000f8e02ff */
[----:B-1----:R-:W-:Y:S02]  /*1b30*/  IADD3 R20, P2, PT, R2, UR14, RZ ;  /* 0x0000000e02147c10 */ /* 0x002fe4000ff5e0ff */
[----:B------:R-:W-:Y:S02]  /*1b40*/  SHF.R.S32.HI R2, RZ, 0x1f, R17 ;  /* 0x0000001fff027819 */ /* 0x000fe40000011411 */
[----:B--2---:R-:W-:Y:S02]  /*1b50*/  IADD3.X R19, PT, PT, R18, UR15, RZ, P1, !PT ;  /* 0x0000000f12137c10 */ /* 0x004fe40008ffe4ff */
[----:B------:R-:W-:Y:S02]  /*1b60*/  IADD3 R18, P1, PT, R17, UR14, RZ ;  /* 0x0000000e11127c10 */ /* 0x000fe4000ff3e0ff */
[----:B------:R-:W-:Y:S01]  /*1b70*/  IADD3.X R17, PT, PT, R16, UR15, RZ, P0, !PT ;  /* 0x0000000f10117c10 */ /* 0x000fe200087fe4ff */
[----:B------:R-:W-:Y:S01]  /*1b80*/  STL [R1+0x168], R20 ;  /* 0x0001681401007387 */ /* 0x000fe20000100800 */
[----:B------:R-:W-:Y:S01]  /*1b90*/  IADD3 R16, P0, PT, R10, UR14, RZ ;  /* 0x0000000e0a107c10 */ /* 0x000fe2000ff1e0ff */
[----:B------:R-:W-:Y:S01]  /*1ba0*/  IMAD R8, R8, UR10, RZ ;  /* 0x0000000a08087c24 */ /* 0x000fe2000f8e02ff */
[----:B------:R-:W-:Y:S01]  /*1bb0*/  IADD3.X R15, PT, PT, R15, UR15, RZ, P4, !PT ;  /* 0x0000000f0f0f7c10 */ /* 0x000fe2000a7fe4ff */
[----:B------:R-:W-:Y:S01]  /*1bc0*/  STL [R1+0x114], R19 ;  /* 0x0001141301007387 */ /* 0x000fe20000100800 */
[----:B------:R-:W-:-:S03]  /*1bd0*/  IMAD R7, R7, UR10, RZ ;  /* 0x0000000a07077c24 */ /* 0x000fc6000f8e02ff */
[----:B------:R-:W-:Y:S04]  /*1be0*/  STL [R1+0x170], R18 ;  /* 0x0001701201007387 */ /* 0x000fe80000100800 */
[----:B------:R1:W-:Y:S04]  /*1bf0*/  STL [R1+0x11c], R17 ;  /* 0x00011c1101007387 */ /* 0x0003e80000100800 */
[----:B------:R2:W-:Y:S01]  /*1c00*/  STL [R1+0x178], R16 ;  /* 0x0001781001007387 */ /* 0x0005e20000100800 */
[----:B------:R-:W-:-:S03]  /*1c10*/  IMAD R6, R6, UR10, RZ ;  /* 0x0000000a06067c24 */ /* 0x000fc6000f8e02ff */
[----:B------:R0:W-:Y:S01]  /*1c20*/  STL [R1+0x124], R15 ;  /* 0x0001240f01007387 */ /* 0x0001e20000100800 */
[----:B-1----:R-:W-:Y:S02]  /*1c30*/  IADD3 R17, P4, PT, R9, UR14, RZ ;  /* 0x0000000e09117c10 */ /* 0x002fe4000ff9e0ff */
[----:B--2---:R-:W-:Y:S02]  /*1c40*/  IADD3.X R16, PT, PT, R14, UR15, RZ, P6, !PT ;  /* 0x0000000f0e107c10 */ /* 0x004fe4000b7fe4ff */
[----:B------:R-:W-:Y:S02]  /*1c50*/  IADD3.X R14, PT, PT, R13, UR15, RZ, P5, !PT ;  /* 0x0000000f0d0e7c10 */ /* 0x000fe4000affe4ff */
[----:B0-----:R-:W-:Y:S01]  /*1c60*/  IADD3 R15, P6, PT, R8, UR14, RZ ;  /* 0x0000000e080f7c10 */ /* 0x001fe2000ffde0ff */
[----:B------:R-:W-:Y:S01]  /*1c70*/  STL [R1+0x180], R17 ;  /* 0x0001801101007387 */ /* 0x000fe20000100800 */
[----:B------:R-:W-:Y:S01]  /*1c80*/  IADD3 R13, P5, PT, R7, UR14, RZ ;  /* 0x0000000e070d7c10 */ /* 0x000fe2000ffbe0ff */
[----:B------:R-:W-:Y:S01]  /*1c90*/  IMAD R5, R5, UR10, RZ ;  /* 0x0000000a05057c24 */ /* 0x000fe2000f8e02ff */
[----:B------:R-:W-:Y:S01]  /*1ca0*/  IADD3.X R12, PT, PT, R12, UR15, RZ, P3, !PT ;  /* 0x0000000f0c0c7c10 */ /* 0x000fe20009ffe4ff */
[----:B------:R-:W-:Y:S01]  /*1cb0*/  STL [R1+0x138], R16 ;  /* 0x0001381001007387 */ /* 0x000fe20000100800 */
[----:B------:R-:W-:Y:S01]  /*1cc0*/  SHF.R.S32.HI R10, RZ, 0x1f, R10 ;  /* 0x0000001fff0a7819 */ /* 0x000fe2000001140a */
[----:B------:R-:W0:Y:S02]  /*1cd0*/  LDCU UR10, c[0x0][0x3ac] ;  /* 0x00007580ff0a77ac */ /* 0x000e240008000800 */
[----:B------:R-:W-:Y:S01]  /*1ce0*/  STL [R1+0x188], R15 ;  /* 0x0001880f01007387 */ /* 0x000fe20000100800 */
[----:B------:R-:W-:-:S03]  /*1cf0*/  SHF.R.S32.HI R9, RZ, 0x1f, R9 ;  /* 0x0000001fff097819 */ /* 0x000fc60000011409 */
[----:B------:R1:W-:Y:S01]  /*1d00*/  STL [R1+0x140], R14 ;  /* 0x0001400e01007387 */ /* 0x0003e20000100800 */
[----:B------:R-:W-:-:S03]  /*1d10*/  SHF.R.S32.HI R8, RZ, 0x1f, R8 ;  /* 0x0000001fff087819 */ /* 0x000fc60000011408 */
[----:B------:R2:W-:Y:S01]  /*1d20*/  STL [R1+0x190], R13 ;  /* 0x0001900d01007387 */ /* 0x0005e20000100800 */
[----:B------:R-:W-:-:S03]  /*1d30*/  SHF.R.S32.HI R7, RZ, 0x1f, R7 ;  /* 0x0000001fff077819 */ /* 0x000fc60000011407 */
[----:B------:R0:W-:Y:S01]  /*1d40*/  STL [R1+0x14c], R12 ;  /* 0x00014c0c01007387 */ /* 0x0001e20000100800 */
[----:B-1----:R-:W-:Y:S02]  /*1d50*/  IADD3 R14, P3, PT, R6, UR14, RZ ;  /* 0x0000000e060e7c10 */ /* 0x002fe4000ff7e0ff */
[----:B--2---:R-:W-:Y:S02]  /*1d60*/  IADD3.X R13, PT, PT, R11, UR15, RZ, P2, !PT ;  /* 0x0000000f0b0d7c10 */ /* 0x004fe400097fe4ff */
[----:B------:R-:W-:Y:S02]  /*1d70*/  IADD3.X R11, PT, PT, R2, UR15, RZ, P1, !PT ;  /* 0x0000000f020b7c10 */ /* 0x000fe40008ffe4ff */
[----:B0-----:R-:W-:Y:S01]  /*1d80*/  IADD3 R12, P2, PT, R5, UR14, RZ ;  /* 0x0000000e050c7c10 */ /* 0x001fe2000ff5e0ff */
[----:B------:R-:W-:Y:S01]  /*1d90*/  STL [R1+0x198], R14 ;  /* 0x0001980e01007387 */ /* 0x000fe20000100800 */
[----:B------:R-:W-:Y:S02]  /*1da0*/  SHF.R.S32.HI R6, RZ, 0x1f, R6 ;  /* 0x0000001fff067819 */ /* 0x000fe40000011406 */
[----:B------:R-:W-:Y:S01]  /*1db0*/  IADD3.X R10, PT, PT, R10, UR15, RZ, P0, !PT ;  /* 0x0000000f0a0a7c10 */ /* 0x000fe200087fe4ff */
[----:B------:R-:W-:Y:S01]  /*1dc0*/  STL [R1+0x15c], R13 ;  /* 0x00015c0d01007387 */ /* 0x000fe20000100800 */
[----:B------:R-:W-:-:S02]  /*1dd0*/  LOP3.LUT R0, R58, 0x3, RZ, 0xc0, !PT ;  /* 0x000000033a007812 */ /* 0x000fc400078ec0ff */
[----:B------:R-:W-:Y:S02]  /*1de0*/  SHF.R.S32.HI R5, RZ, 0x1f, R5 ;  /* 0x0000001fff057819 */ /* 0x000fe40000011405 */
[----:B------:R-:W-:Y:S01]  /*1df0*/  IADD3.X R9, PT, PT, R9, UR15, RZ, P4, !PT ;  /* 0x0000000f09097c10 */ /* 0x000fe2000a7fe4ff */
[----:B------:R-:W-:Y:S01]  /*1e00*/  STL [R1+0x1a0], R12 ;  /* 0x0001a00c01007387 */ /* 0x000fe20000100800 */
[----:B------:R-:W-:Y:S02]  /*1e10*/  IADD3.X R8, PT, PT, R8, UR15, RZ, P6, !PT ;  /* 0x0000000f08087c10 */ /* 0x000fe4000b7fe4ff */
[----:B------:R-:W-:Y:S01]  /*1e20*/  SHF.R.U32.HI R26, RZ, 0x2, R58 ;  /* 0x00000002ff1a7819 */ /* 0x000fe2000001163a */
[----:B------:R-:W-:Y:S01]  /*1e30*/  STL [R1+0x16c], R11 ;  /* 0x00016c0b01007387 */ /* 0x000fe20000100800 */
[----:B------:R-:W-:Y:S02]  /*1e40*/  IADD3.X R7, PT, PT, R7, UR15, RZ, P5, !PT ;  /* 0x0000000f07077c10 */ /* 0x000fe4000affe4ff */
[----:B------:R-:W-:Y:S01]  /*1e50*/  IADD3.X R6, PT, PT, R6, UR15, RZ, P3, !PT ;  /* 0x0000000f06067c10 */ /* 0x000fe20009ffe4ff */
[----:B------:R-:W-:Y:S01]  /*1e60*/  STL [R1+0x174], R10 ;  /* 0x0001740a01007387 */ /* 0x000fe20000100800 */
[----:B------:R-:W-:Y:S01]  /*1e70*/  IADD3.X R5, PT, PT, R5, UR15, RZ, P2, !PT ;  /* 0x0000000f05057c10 */ /* 0x000fe200097fe4ff */
[----:B------:R-:W-:Y:S01]  /*1e80*/  IMAD R0, R0, 0x220, RZ ;  /* 0x0000022000007824 */ /* 0x000fe200078e02ff */
[----:B------:R-:W-:Y:S01]  /*1e90*/  SHF.R.U32.HI R55, RZ, 0x3, R30 ;  /* 0x00000003ff377819 */ /* 0x000fe2000001161e */
[----:B------:R-:W-:Y:S01]  /*1ea0*/  STL [R1+0x17c], R9 ;  /* 0x00017c0901007387 */ /* 0x000fe20000100800 */
[----:B------:R-:W-:-:S03]  /*1eb0*/  SGXT.U32 R26, R26, 0x3 ;  /* 0x000000031a1a781a */ /* 0x000fc60000000000 */
[----:B------:R-:W-:Y:S01]  /*1ec0*/  STL [R1+0x184], R8 ;  /* 0x0001840801007387 */ /* 0x000fe20000100800 */
[----:B------:R-:W-:-:S03]  /*1ed0*/  LOP3.LUT R0, R0, R26, R55, 0x1e, !PT ;  /* 0x0000001a00007212 */ /* 0x000fc600078e1e37 */
[----:B------:R0:W-:Y:S01]  /*1ee0*/  STL [R1+0x18c], R7 ;  /* 0x00018c0701007387 */ /* 0x0001e20000100800 */
[----:B------:R-:W-:-:S03]  /*1ef0*/  LOP3.LUT R18, R4, 0x7c, RZ, 0xfc, !PT ;  /* 0x0000007c04127812 */ /* 0x000fc600078efcff */
[----:B------:R-:W-:Y:S01]  /*1f00*/  STL [R1+0x194], R6 ;  /* 0x0001940601007387 */ /* 0x000fe20000100800 */
[----:B------:R-:W-:-:S03]  /*1f10*/  LOP3.LUT R17, R4, 0x78, RZ, 0xfc, !PT ;  /* 0x0000007804117812 */ /* 0x000fc600078efcff */
[----:B------:R1:W-:Y:S01]  /*1f20*/  STL [R1+0x19c], R5 ;  /* 0x00019c0501007387 */ /* 0x0003e20000100800 */
[C---:B------:R-:W-:Y:S02]  /*1f30*/  LOP3.LUT R16, R4.reuse, 0x74, RZ, 0xfc, !PT ;  /* 0x0000007404107812 */ /* 0x040fe400078efcff */
[C---:B0-----:R-:W-:Y:S02]  /*1f40*/  LOP3.LUT R7, R4.reuse, 0x70, RZ, 0xfc, !PT ;  /* 0x0000007004077812 */ /* 0x041fe400078efcff */
[C---:B------:R-:W-:Y:S02]  /*1f50*/  LOP3.LUT R19, R4.reuse, 0x6c, RZ, 0xfc, !PT ;  /* 0x0000006c04137812 */ /* 0x040fe400078efcff */
[C---:B------:R-:W-:Y:S02]  /*1f60*/  LOP3.LUT R20, R4.reuse, 0x68, RZ, 0xfc, !PT ;  /* 0x0000006804147812 */ /* 0x040fe400078efcff */
[----:B------:R-:W-:Y:S02]  /*1f70*/  LOP3.LUT R21, R4, 0x64, RZ, 0xfc, !PT ;  /* 0x0000006404157812 */ /* 0x000fe400078efcff */
[----:B-1----:R-:W-:-:S02]  /*1f80*/  SHF.R.U32.HI R5, RZ, 0x4, R30 ;  /* 0x00000004ff057819 */ /* 0x002fc4000001161e */
[C---:B------:R-:W-:Y:S02]  /*1f90*/  LOP3.LUT R22, R4.reuse, 0x60, RZ, 0xfc, !PT ;  /* 0x0000006004167812 */ /* 0x040fe400078efcff */
[C---:B------:R-:W-:Y:S02]  /*1fa0*/  LOP3.LUT R23, R4.reuse, 0x5c, RZ, 0xfc, !PT ;  /* 0x0000005c04177812 */ /* 0x040fe400078efcff */
[C---:B------:R-:W-:Y:S02]  /*1fb0*/  LOP3.LUT R24, R4.reuse, 0x58, RZ, 0xfc, !PT ;  /* 0x0000005804187812 */ /* 0x040fe400078efcff */
[C---:B------:R-:W-:Y:S02]  /*1fc0*/  LOP3.LUT R25, R4.reuse, 0x54, RZ, 0xfc, !PT ;  /* 0x0000005404197812 */ /* 0x040fe400078efcff */
[C---:B------:R-:W-:Y:S02]  /*1fd0*/  LOP3.LUT R26, R4.reuse, 0x50, RZ, 0xfc, !PT ;  /* 0x00000050041a7812 */ /* 0x040fe400078efcff */
[----:B------:R-:W-:-:S02]  /*1fe0*/  LOP3.LUT R27, R4, 0x4c, RZ, 0xfc, !PT ;  /* 0x0000004c041b7812 */ /* 0x000fc400078efcff */
[C---:B------:R-:W-:Y:S02]  /*1ff0*/  LOP3.LUT R28, R4.reuse, 0x48, RZ, 0xfc, !PT ;  /* 0x00000048041c7812 */ /* 0x040fe400078efcff */
[C---:B------:R-:W-:Y:S02]  /*2000*/  LOP3.LUT R29, R4.reuse, 0x44, RZ, 0xfc, !PT ;  /* 0x00000044041d7812 */ /* 0x040fe400078efcff */
[C---:B------:R-:W-:Y:S01]  /*2010*/  LOP3.LUT R30, R4.reuse, 0x40, RZ, 0xfc, !PT ;  /* 0x00000040041e7812 */ /* 0x040fe200078efcff */
[-C--:B------:R-:W-:Y:S01]  /*2020*/  IMAD R4, R4, R47.reuse, RZ ;  /* 0x0000002f04047224 */ /* 0x080fe200078e02ff */
[--C-:B------:R-:W-:Y:S01]  /*2030*/  LOP3.LUT R6, R55, 0x1ff, R58.reuse, 0x78, !PT ;  /* 0x000001ff37067812 */ /* 0x100fe200078e783a */
[-C--:B------:R-:W-:Y:S01]  /*2040*/  IMAD R4, R32, R47.reuse, RZ ;  /* 0x0000002f20047224 */ /* 0x080fe200078e02ff */
[----:B------:R-:W-:Y:S01]  /*2050*/  LOP3.LUT R5, R5, 0x1ff, R58, 0x78, !PT ;  /* 0x000001ff05057812 */ /* 0x000fe200078e783a */
[-C--:B------:R-:W-:Y:S02]  /*2060*/  IMAD R4, R35, R47.reuse, RZ ;  /* 0x0000002f23047224 */ /* 0x080fe400078e02ff */
[----:B------:R-:W-:-:S02]  /*2070*/  IMAD R4, R46, R47, RZ ;  /* 0x0000002f2e047224 */ /* 0x000fc400078e02ff */
[-C--:B------:R-:W-:Y:S02]  /*2080*/  IMAD R4, R50, R47.reuse, RZ ;  /* 0x0000002f32047224 */ /* 0x080fe400078e02ff */
[----:B-----5:R-:W-:Y:S01]  /*2090*/  IMAD R4, R53, R47, RZ ;  /* 0x0000002f35047224 */ /* 0x020fe200078e02ff */
[----:B------:R-:W-:Y:S02]  /*20a0*/  LOP3.LUT R4, R6, 0x40, RZ, 0x3c, !PT ;  /* 0x0000004006047812 */ /* 0x000fe400078e3cff */
[----:B------:R-:W-:Y:S02]  /*20b0*/  LOP3.LUT R6, R5, 0x20, RZ, 0x3c, !PT ;  /* 0x0000002005067812 */ /* 0x000fe400078e3cff */
[----:B------:R-:W-:Y:S02]  /*20c0*/  LOP3.LUT R6, R0, 0x110, RZ, 0x3c, !PT ;  /* 0x0000011000067812 */ /* 0x000fe400078e3cff */
[----:B------:R-:W-:-:S05]  /*20d0*/  LOP3.LUT R6, R56, 0x40, RZ, 0x3c, !PT ;  /* 0x0000004038067812 */ /* 0x000fca00078e3cff */
[----:B------:R0:W-:Y:S01]  /*20e0*/  STL [R1+0x1d8], R6 ;  /* 0x0001d80601007387 */ /* 0x0001e20000100800 */
[-C--:B------:R-:W-:Y:S02]  /*20f0*/  IMAD R55, R18, R47.reuse, RZ ;  /* 0x0000002f12377224 */ /* 0x080fe400078e02ff */
[-C--:B------:R-:W-:Y:S02]  /*2100*/  IMAD R18, R17, R47.reuse, RZ ;  /* 0x0000002f11127224 */ /* 0x080fe400078e02ff */
[-C--:B------:R-:W-:Y:S02]  /*2110*/  IMAD R17, R7, R47.reuse, RZ ;  /* 0x0000002f07117224 */ /* 0x080fe400078e02ff */
[-C--:B------:R-:W-:Y:S02]  /*2120*/  IMAD R7, R19, R47.reuse, RZ ;  /* 0x0000002f13077224 */ /* 0x080fe400078e02ff */
[-C--:B------:R-:W-:Y:S02]  /*2130*/  IMAD R16, R16, R47.reuse, RZ ;  /* 0x0000002f10107224 */ /* 0x080fe400078e02ff */
[----:B------:R-:W-:-:S02]  /*2140*/  IMAD R7, R22, R47, RZ ;  /* 0x0000002f16077224 */ /* 0x000fc400078e02ff */
[----:B------:R-:W-:Y:S02]  /*2150*/  IMAD R3, R3, UR11, RZ ;  /* 0x0000000b03037c24 */ /* 0x000fe4000f8e02ff */
[-C--:B------:R-:W-:Y:S02]  /*2160*/  IMAD R16, R20, R47.reuse, RZ ;  /* 0x0000002f14107224 */ /* 0x080fe400078e02ff */
[-C--:B------:R-:W-:Y:S02]  /*2170*/  IMAD R7, R25, R47.reuse, RZ ;  /* 0x0000002f19077224 */ /* 0x080fe400078e02ff */
[-C--:B------:R-:W-:Y:S02]  /*2180*/  IMAD R16, R23, R47.reuse, RZ ;  /* 0x0000002f17107224 */ /* 0x080fe400078e02ff */
[-C--:B------:R-:W-:Y:S02]  /*2190*/  IMAD R7, R28, R47.reuse, RZ ;  /* 0x0000002f1c077224 */ /* 0x080fe400078e02ff */
[----:B------:R-:W-:-:S02]  /*21a0*/  IMAD R16, R26, R47, RZ ;  /* 0x0000002f1a107224 */ /* 0x000fc400078e02ff */
[-C--:B------:R-:W-:Y:S01]  /*21b0*/  IMAD R7, R30, R47.reuse, RZ ;  /* 0x0000002f1e077224 */ /* 0x080fe200078e02ff */
[----:B------:R-:W-:Y:S01]  /*21c0*/  USHF.R.S32.HI UR6, URZ, 0x1f, UR4 ;  /* 0x0000001fff067899 */ /* 0x000fe20008011404 */
[-C--:B------:R-:W-:Y:S02]  /*21d0*/  IMAD R16, R29, R47.reuse, RZ ;  /* 0x0000002f1d107224 */ /* 0x080fe400078e02ff */
[-C--:B------:R-:W-:Y:S01]  /*21e0*/  IMAD R7, R33, R47.reuse, RZ ;  /* 0x0000002f21077224 */ /* 0x080fe200078e02ff */
[----:B------:R-:W-:Y:S01]  /*21f0*/  IADD3 R2, P1, PT, R3, UR12, RZ ;  /* 0x0000000c03027c10 */ /* 0x000fe2000ff3e0ff */
[-C--:B------:R-:W-:Y:S02]  /*2200*/  IMAD R16, R31, R47.reuse, RZ ;  /* 0x0000002f1f107224 */ /* 0x080fe400078e02ff */
[-C--:B------:R-:W-:Y:S02]  /*2210*/  IMAD R7, R44, R47.reuse, RZ ;  /* 0x0000002f2c077224 */ /* 0x080fe400078e02ff */
[----:B------:R-:W-:-:S02]  /*2220*/  IMAD R16, R34, R47, RZ ;  /* 0x0000002f22107224 */ /* 0x000fc400078e02ff */
[-C--:B------:R-:W-:Y:S02]  /*2230*/  IMAD R7, R48, R47.reuse, RZ ;  /* 0x0000002f30077224 */ /* 0x080fe400078e02ff */
[-C--:B------:R-:W-:Y:S02]  /*2240*/  IMAD R16, R45, R47.reuse, RZ ;  /* 0x0000002f2d107224 */ /* 0x080fe400078e02ff */
[-C--:B---3--:R-:W-:Y:S01]  /*2250*/  IMAD R7, R51, R47.reuse, RZ ;  /* 0x0000002f33077224 */ /* 0x088fe200078e02ff */
[----:B------:R-:W-:Y:S01]  /*2260*/  ULEA.HI UR6, UR6, UR4, URZ, 0x7 ;  /* 0x0000000406067291 */ /* 0x000fe2000f8f38ff */
[-C--:B------:R-:W-:Y:S02]  /*2270*/  IMAD R17, R21, R47.reuse, RZ ;  /* 0x0000002f15117224 */ /* 0x080fe400078e02ff */
[-C--:B------:R-:W-:Y:S02]  /*2280*/  IMAD R16, R49, R47.reuse, RZ ;  /* 0x0000002f31107224 */ /* 0x080fe400078e02ff */
[-C--:B------:R-:W-:Y:S01]  /*2290*/  IMAD R7, R54, R47.reuse, RZ ;  /* 0x0000002f36077224 */ /* 0x080fe200078e02ff */
[----:B------:R-:W-:Y:S01]  /*22a0*/  LOP3.LUT R7, R5, 0x40, RZ, 0x3c, !PT ;  /* 0x0000004005077812 */ /* 0x000fe200078e3cff */
[-C--:B------:R-:W-:Y:S01]  /*22b0*/  IMAD R17, R24, R47.reuse, RZ ;  /* 0x0000002f18117224 */ /* 0x080fe200078e02ff */
[----:B------:R-:W-:Y:S01]  /*22c0*/  LEA.HI.X.SX32 R3, R3, UR13, 0x1, P1 ;  /* 0x0000000d03037c11 */ /* 0x000fe200088f0eff */
[----:B----4-:R-:W-:Y:S01]  /*22d0*/  IMAD R16, R52, R47, RZ ;  /* 0x0000002f34107224 */ /* 0x010fe200078e02ff */
[----:B------:R-:W-:-:S02]  /*22e0*/  CS2R R36, SRZ ;  /* 0x0000000000247805 */ /* 0x000fc4000001ff00 */
[----:B------:R-:W-:Y:S02]  /*22f0*/  CS2R R38, SRZ ;  /* 0x0000000000267805 */ /* 0x000fe4000001ff00 */
[----:B------:R-:W-:Y:S02]  /*2300*/  CS2R R12, SRZ ;  /* 0x00000000000c7805 */ /* 0x000fe4000001ff00 */
[----:B------:R-:W-:Y:S02]  /*2310*/  CS2R R14, SRZ ;  /* 0x00000000000e7805 */ /* 0x000fe4000001ff00 */
[----:B------:R-:W-:Y:S02]  /*2320*/  CS2R R40, SRZ ;  /* 0x0000000000287805 */ /* 0x000fe4000001ff00 */
[----:B------:R-:W-:Y:S02]  /*2330*/  CS2R R42, SRZ ;  /* 0x00000000002a7805 */ /* 0x000fe4000001ff00 */
[----:B------:R-:W-:-:S02]  /*2340*/  CS2R R8, SRZ ;  /* 0x0000000000087805 */ /* 0x000fc4000001ff00 */
[----:B------:R-:W-:Y:S01]  /*2350*/  CS2R R10, SRZ ;  /* 0x00000000000a7805 */ /* 0x000fe2000001ff00 */
[----:B------:R-:W-:Y:S01]  /*2360*/  IMAD R57, R57, UR10, RZ ;  /* 0x0000000a39397c24 */ /* 0x000fe2000f8e02ff */
[----:B------:R-:W-:Y:S01]  /*2370*/  LOP3.LUT R5, R5, 0x60, RZ, 0x3c, !PT ;  /* 0x0000006005057812 */ /* 0x000fe200078e3cff */
[----:B------:R-:W-:Y:S01]  /*2380*/  IMAD R17, R27, R47, RZ ;  /* 0x0000002f1b117224 */ /* 0x000fe200078e02ff */
[C---:B------:R-:W-:Y:S02]  /*2390*/  LOP3.LUT R16, R0.reuse, 0x40, RZ, 0x3c, !PT ;  /* 0x0000004000107812 */ /* 0x040fe400078e3cff */
[----:B------:R-:W-:Y:S01]  /*23a0*/  LOP3.LUT R7, R0, 0x150, RZ, 0x3c, !PT ;  /* 0x0000015000077812 */ /* 0x000fe200078e3cff */
[----:B------:R-:W-:Y:S02]  /*23b0*/  USHF.L.U32 UR4, UR10, 0x7, URZ ;  /* 0x000000070a047899 */ /* 0x000fe400080006ff */
[----:B0-----:R-:W-:-:S12]  /*23c0*/  USHF.R.S32.HI UR6, URZ, 0x7, UR6 ;  /* 0x00000007ff067899 */ /* 0x001fd80008011406 */
.L_x_2:
[----:B------:R-:W-:Y:S01]  /*23d0*/  STL [R1+0x274], R43 ;  /* 0x0002742b01007387 */ /* 0x000fe20000100800 */
[----:B------:R-:W0:Y:S01]  /*23e0*/  LDC R19, c[0x0][0x3a8] ;  /* 0x0000ea00ff137b82 */ /* 0x000e220000000800 */
[----:B------:R-:W-:Y:S01]  /*23f0*/  PRMT R52, RZ, 0x7610, R52 ;  /* 0x00007610ff347816 */ /* 0x000fe20000000034 */
[----:B------:R-:W1:Y:S01]  /*2400*/  LDCU UR10, c[0x0][0x3ac] ;  /* 0x00007580ff0a77ac */ /* 0x000e620008000800 */
[----:B------:R2:W-:Y:S04]  /*2410*/  STL [R1+0x270], R12 ;  /* 0x0002700c01007387 */ /* 0x0005e80000100800 */
[----:B------:R-:W-:Y:S01]  /*2420*/  STL [R1+0x26c], R13 ;  /* 0x00026c0d01007387 */ /* 0x000fe20000100800 */
[----:B------:R-:W3:Y:S03]  /*2430*/  LDC R26, c[0x0][0x3a8] ;  /* 0x0000ea00ff1a7b82 */ /* 0x000ee60000000800 */
[----:B------:R-:W-:Y:S04]  /*2440*/  STL [R1+0x268], R14 ;  /* 0x0002680e01007387 */ /* 0x000fe80000100800 */
[----:B------:R-:W-:Y:S01]  /*2450*/  STL [R1+0x264], R15 ;  /* 0x0002640f01007387 */ /* 0x000fe20000100800 */
[----:B------:R-:W4:Y:S03]  /*2460*/  LDC R23, c[0x0][0x3a8] ;  /* 0x0000ea00ff177b82 */ /* 0x000f260000000800 */
[----:B------:R-:W-:Y:S04]  /*2470*/  STL [R1+0x260], R8 ;  /* 0x0002600801007387 */ /* 0x000fe80000100800 */
[----:B------:R1:W-:Y:S01]  /*2480*/  STL [R1+0x25c], R9 ;  /* 0x00025c0901007387 */ /* 0x0003e20000100800 */
[----:B------:R-:W0:Y:S01]  /*2490*/  S2R R21, SR_TID.X ;  /* 0x0000000000157919 */ /* 0x000e220000002100 */
[----:B------:R-:W-:Y:S01]  /*24a0*/  PRMT R50, RZ, 0x7610, R50 ;  /* 0x00007610ff327816 */ /* 0x000fe20000000032 */
[----:B--2---:R-:W2:Y:S01]  /*24b0*/  LDC R12, c[0x0][0x3a8] ;  /* 0x0000ea00ff0c7b82 */ /* 0x004ea20000000800 */
[----:B------:R-:W-:Y:S04]  /*24c0*/  STL [R1+0x258], R10 ;  /* 0x0002580a01007387 */ /* 0x000fe80000100800 */
[----:B------:R1:W-:Y:S01]  /*24d0*/  STL [R1+0x254], R11 ;  /* 0x0002540b01007387 */ /* 0x0003e20000100800 */
[----:B------:R-:W-:-:S02]  /*24e0*/  PRMT R49, RZ, 0x7610, R49 ;  /* 0x00007610ff317816 */ /* 0x000fc40000000031 */
[----:B-1----:R-:W1:Y:S01]  /*24f0*/  LDC R9, c[0x0][0x3a8] ;  /* 0x0000ea00ff097b82 */ /* 0x002e620000000800 */
[----:B------:R-:W3:Y:S01]  /*2500*/  S2R R11, SR_TID.X ;  /* 0x00000000000b7919 */ /* 0x000ee20000002100 */
[----:B------:R-:W-:-:S06]  /*2510*/  PRMT R48, RZ, 0x7610, R48 ;  /* 0x00007610ff307816 */ /* 0x000fcc0000000030 */
[----:B------:R-:W1:Y:S01]  /*2520*/  LDC R14, c[0x0][0x3a8] ;  /* 0x0000ea00ff0e7b82 */ /* 0x000e620000000800 */
[--C-:B0-----:R-:W-:Y:S02]  /*2530*/  SHF.R.U32.HI R18, RZ, 0x7, R21.reuse ;  /* 0x00000007ff127819 */ /* 0x101fe40000011615 */
[----:B------:R-:W-:Y:S02]  /*2540*/  SHF.R.U32.HI R22, RZ, 0x7, R21 ;  /* 0x00000007ff167819 */ /* 0x000fe40000011615 */
[----:B------:R-:W-:Y:S02]  /*2550*/  SGXT.U32 R18, R18, 0x2 ;  /* 0x000000021212781a */ /* 0x000fe40000000000 */
[----:B------:R-:W-:Y:S02]  /*2560*/  SGXT.U32 R22, R22, 0x2 ;  /* 0x000000021616781a */ /* 0x000fe40000000000 */
[----:B------:R-:W-:Y:S02]  /*2570*/  LOP3.LUT R18, R18, 0x4, RZ, 0xfc, !PT ;  /* 0x0000000412127812 */ /* 0x000fe400078efcff */
[----:B------:R-:W-:-:S03]  /*2580*/  LOP3.LUT R22, R22, 0x8, RZ, 0xfc, !PT ;  /* 0x0000000816167812 */ /* 0x000fc600078efcff */
[----:B------:R-:W-:Y:S01]  /*2590*/  IMAD R18, R18, R19, RZ ;  /* 0x0000001312127224 */ /* 0x000fe200078e02ff */
[----:B---3--:R-:W-:Y:S01]  /*25a0*/  SHF.R.U32.HI R47, RZ, 0x7, R11 ;  /* 0x00000007ff2f7819 */ /* 0x008fe2000001160b */
[----:B------:R-:W-:-:S03]  /*25b0*/  IMAD R22, R22, R26, RZ ;  /* 0x0000001a16167224 */ /* 0x000fc600078e02ff */
[----:B------:R-:W-:-:S04]  /*25c0*/  SGXT.U32 R47, R47, 0x2 ;  /* 0x000000022f2f781a */ /* 0x000fc80000000000 */
[C---:B------:R-:W-:Y:S02]  /*25d0*/  LOP3.LUT R6, R47.reuse, 0x4, RZ, 0xfc, !PT ;  /* 0x000000042f067812 */ /* 0x040fe400078efcff */
[C---:B------:R-:W-:Y:S02]  /*25e0*/  LOP3.LUT R16, R47.reuse, 0x8, RZ, 0xfc, !PT ;  /* 0x000000082f107812 */ /* 0x040fe400078efcff */
[----:B------:R-:W-:Y:S02]  /*25f0*/  ISETP.GE.AND P3, PT, R6, UR7, PT ;  /* 0x0000000706007c0c */ /* 0x000fe4000bf66270 */
[C---:B------:R-:W-:Y:S02]  /*2600*/  LOP3.LUT R6, R47.reuse, 0x10, RZ, 0xfc, !PT ;  /* 0x000000102f067812 */ /* 0x040fe400078efcff */
[----:B------:R-:W-:Y:S02]  /*2610*/  SHF.R.U32.HI R19, RZ, 0x7, R21 ;  /* 0x00000007ff137819 */ /* 0x000fe40000011615 */
[----:B------:R-:W-:-:S02]  /*2620*/  LOP3.LUT R7, R47, 0xc, RZ, 0xfc, !PT ;  /* 0x0000000c2f077812 */ /* 0x000fc400078efcff */
[----:B------:R-:W-:Y:S02]  /*2630*/  ISETP.GE.AND P2, PT, R16, UR7, PT ;  /* 0x0000000710007c0c */ /* 0x000fe4000bf46270 */
[----:B------:R-:W-:Y:S02]  /*2640*/  ISETP.GE.AND P1, PT, R6, UR7, PT ;  /* 0x0000000706007c0c */ /* 0x000fe4000bf26270 */
[----:B------:R-:W-:Y:S02]  /*2650*/  SGXT.U32 R19, R19, 0x2 ;  /* 0x000000021313781a */ /* 0x000fe40000000000 */
[----:B------:R-:W-:Y:S02]  /*2660*/  IADD3 R16, P5, PT, R18, R2, RZ ;  /* 0x0000000212107210 */ /* 0x000fe40007fbe0ff */
[----:B------:R-:W-:Y:S02]  /*2670*/  LOP3.LUT R6, R47, 0x18, RZ, 0xfc, !PT ;  /* 0x000000182f067812 */ /* 0x000fe400078efcff */
[----:B------:R-:W-:-:S02]  /*2680*/  ISETP.GE.AND P0, PT, R7, UR7, PT ;  /* 0x0000000707007c0c */ /* 0x000fc4000bf06270 */
[----:B------:R-:W-:Y:S02]  /*2690*/  LOP3.LUT R19, R19, 0xc, RZ, 0xfc, !PT ;  /* 0x0000000c13137812 */ /* 0x000fe400078efcff */
[----:B------:R-:W-:Y:S02]  /*26a0*/  LOP3.LUT R7, R47, 0x14, RZ, 0xfc, !PT ;  /* 0x000000142f077812 */ /* 0x000fe400078efcff */
[----:B------:R-:W-:Y:S02]  /*26b0*/  LEA.HI.X.SX32 R17, R18, R3, 0x1, P5 ;  /* 0x0000000312117211 */ /* 0x000fe400028f0eff */
[----:B------:R-:W-:Y:S02]  /*26c0*/  ISETP.GE.AND P6, PT, R6, UR7, PT ;  /* 0x0000000706007c0c */ /* 0x000fe4000bfc6270 */
[C---:B------:R-:W-:Y:S01]  /*26d0*/  IADD3 R6, P5, PT, R22.reuse, R2, RZ ;  /* 0x0000000216067210 */ /* 0x040fe20007fbe0ff */
[----:B----4-:R-:W-:Y:S01]  /*26e0*/  IMAD R19, R19, R23, RZ ;  /* 0x0000001713137224 */ /* 0x010fe200078e02ff */
[----:B------:R-:W-:Y:S01]  /*26f0*/  ISETP.GE.AND P4, PT, R7, UR7, PT ;  /* 0x0000000707007c0c */ /* 0x000fe2000bf86270 */
[----:B------:R0:W3:Y:S01]  /*2700*/  @!P3 LDG.E.U8 R52, desc[UR8][R16.64] ;  /* 0x000000081034b981 */ /* 0x0000e2000c1e1100 */
[----:B------:R-:W-:Y:S01]  /*2710*/  LEA.HI.X.SX32 R7, R22, R3, 0x1, P5 ;  /* 0x0000000316077211 */ /* 0x000fe200028f0eff */
[----:B------:R-:W4:Y:S01]  /*2720*/  LDC R23, c[0x0][0x3a8] ;  /* 0x0000ea00ff177b82 */ /* 0x000f220000000800 */
[----:B------:R-:W-:-:S02]  /*2730*/  SHF.R.U32.HI R21, RZ, 0x7, R21 ;  /* 0x00000007ff157819 */ /* 0x000fc40000011615 */
[----:B------:R-:W-:Y:S01]  /*2740*/  LOP3.LUT R18, R47, 0x1c, RZ, 0xfc, !PT ;  /* 0x0000001c2f127812 */ /* 0x000fe200078efcff */
[----:B------:R1:W3:Y:S04]  /*2750*/  @!P2 LDG.E.U8 R50, desc[UR8][R6.64] ;  /* 0x000000080632a981 */ /* 0x0002e8000c1e1100 */
[----:B------:R-:W1:Y:S01]  /*2760*/  LDC R22, c[0x0][0x3a8] ;  /* 0x0000ea00ff167b82 */ /* 0x000e620000000800 */
[----:B0-----:R-:W-:-:S04]  /*2770*/  IADD3 R16, P5, PT, R19, R2, RZ ;  /* 0x0000000213107210 */ /* 0x001fc80007fbe0ff */
[----:B------:R-:W-:Y:S02]  /*2780*/  LEA.HI.X.SX32 R17, R19, R3, 0x1, P5 ;  /* 0x0000000313117211 */ /* 0x000fe400028f0eff */
[----:B------:R-:W0:Y:S01]  /*2790*/  S2R R19, SR_TID.X ;  /* 0x0000000000137919 */ /* 0x000e220000002100 */
[----:B------:R-:W-:Y:S02]  /*27a0*/  SGXT.U32 R21, R21, 0x2 ;  /* 0x000000021515781a */ /* 0x000fe40000000000 */
[----:B------:R0:W3:Y:S02]  /*27b0*/  @!P0 LDG.E.U8 R49, desc[UR8][R16.64] ;  /* 0x0000000810318981 */ /* 0x0000e4000c1e1100 */
[----:B------:R-:W-:-:S05]  /*27c0*/  LOP3.LUT R21, R21, 0x10, RZ, 0xfc, !PT ;  /* 0x0000001015157812 */ /* 0x000fca00078efcff */
[----:B-1----:R-:W-:-:S05]  /*27d0*/  IMAD R21, R21, R22, RZ ;  /* 0x0000001615157224 */ /* 0x002fca00078e02ff */
[----:B------:R-:W-:-:S04]  /*27e0*/  IADD3 R6, P5, PT, R21, R2, RZ ;  /* 0x0000000215067210 */ /* 0x000fc80007fbe0ff */
[----:B------:R-:W-:Y:S02]  /*27f0*/  LEA.HI.X.SX32 R7, R21, R3, 0x1, P5 ;  /* 0x0000000315077211 */ /* 0x000fe400028f0eff */
[----:B------:R-:W1:Y:S01]  /*2800*/  LDC R21, c[0x0][0x3a8] ;  /* 0x0000ea00ff157b82 */ /* 0x000e620000000800 */
[----:B0-----:R-:W-:Y:S02]  /*2810*/  LOP3.LUT R17, R47, 0x28, RZ, 0xfc, !PT ;  /* 0x000000282f117812 */ /* 0x001fe400078efcff */
[----:B------:R0:W3:Y:S01]  /*2820*/  @!P1 LDG.E.U8 R48, desc[UR8][R6.64] ;  /* 0x0000000806309981 */ /* 0x0000e2000c1e1100 */
[--C-:B------:R-:W-:Y:S02]  /*2830*/  SHF.R.U32.HI R22, RZ, 0x7, R19.reuse ;  /* 0x00000007ff167819 */ /* 0x100fe40000011613 */
[----:B------:R-:W-:Y:S02]  /*2840*/  SHF.R.U32.HI R19, RZ, 0x7, R19 ;  /* 0x00000007ff137819 */ /* 0x000fe40000011613 */
[----:B------:R-:W-:-:S02]  /*2850*/  SGXT.U32 R22, R22, 0x2 ;  /* 0x000000021616781a */ /* 0x000fc40000000000 */
[----:B------:R-:W-:Y:S02]  /*2860*/  SGXT.U32 R19, R19, 0x2 ;  /* 0x000000021313781a */ /* 0x000fe40000000000 */
[----:B------:R-:W-:Y:S02]  /*2870*/  LOP3.LUT R22, R22, 0x14, RZ, 0xfc, !PT ;  /* 0x0000001416167812 */ /* 0x000fe400078efcff */
[----:B------:R-:W-:-:S03]  /*2880*/  LOP3.LUT R19, R19, 0x18, RZ, 0xfc, !PT ;  /* 0x0000001813137812 */ /* 0x000fc600078efcff */
[----:B----4-:R-:W-:Y:S01]  /*2890*/  IMAD R22, R22, R23, RZ ;  /* 0x0000001716167224 */ /* 0x010fe200078e02ff */
[----:B------:R-:W-:-:S04]  /*28a0*/  ISETP.GE.AND P1, PT, R17, UR7, PT ;  /* 0x0000000711007c0c */ /* 0x000fc8000bf26270 */
[----:B------:R-:W-:Y:S01]  /*28b0*/  IADD3 R16, P5, PT, R22, R2, RZ ;  /* 0x0000000216107210 */ /* 0x000fe20007fbe0ff */
[----:B-1----:R-:W-:-:S03]  /*28c0*/  IMAD R19, R19, R21, RZ ;  /* 0x0000001513137224 */ /* 0x002fc600078e02ff */
[----:B------:R-:W-:Y:S02]  /*28d0*/  LEA.HI.X.SX32 R17, R22, R3, 0x1, P5 ;  /* 0x0000000316117211 */ /* 0x000fe400028f0eff */
[----:B0-----:R-:W-:-:S04]  /*28e0*/  IADD3 R6, P5, PT, R19, R2, RZ ;  /* 0x0000000213067210 */ /* 0x001fc80007fbe0ff */
[----:B------:R-:W-:Y:S02]  /*28f0*/  LEA.HI.X.SX32 R7, R19, R3, 0x1, P5 ;  /* 0x0000000313077211 */ /* 0x000fe400028f0eff */
[----:B------:R-:W0:Y:S01]  /*2900*/  S2R R19, SR_TID.X ;  /* 0x0000000000137919 */ /* 0x000e220000002100 */
[----:B------:R-:W1:Y:S01]  /*2910*/  S2R R21, SR_TID.X ;  /* 0x0000000000157919 */ /* 0x000e620000002100 */
[----:B------:R-:W-:Y:S02]  /*2920*/  ISETP.GE.AND P3, PT, R18, UR7, PT ;  /* 0x0000000712007c0c */ /* 0x000fe4000bf66270 */
[----:B------:R-:W-:-:S04]  /*2930*/  LOP3.LUT R18, R47, 0x20, RZ, 0xfc, !PT ;  /* 0x000000202f127812 */ /* 0x000fc800078efcff */
[----:B------:R-:W-:Y:S02]  /*2940*/  ISETP.GE.AND P2, PT, R18, UR7, PT ;  /* 0x0000000712007c0c */ /* 0x000fe4000bf46270 */
[----:B------:R-:W-:Y:S02]  /*2950*/  LOP3.LUT R18, R47, 0x24, RZ, 0xfc, !PT ;  /* 0x000000242f127812 */ /* 0x000fe400078efcff */
[----:B------:R-:W-:Y:S02]  /*2960*/  PRMT R35, RZ, 0x7610, R35 ;  /* 0x00007610ff237816 */ /* 0x000fe40000000023 */
[----:B------:R-:W-:Y:S02]  /*2970*/  ISETP.GE.AND P0, PT, R18, UR7, PT ;  /* 0x0000000712007c0c */ /* 0x000fe4000bf06270 */
[--C-:B0-----:R-:W-:Y:S02]  /*2980*/  SHF.R.U32.HI R10, RZ, 0x7, R19.reuse ;  /* 0x00000007ff0a7819 */ /* 0x101fe40000011613 */
[----:B------:R-:W4:Y:S01]  /*2990*/  @!P4 LDG.E.U8 R35, desc[UR8][R16.64] ;  /* 0x000000081023c981 */ /* 0x000f22000c1e1100 */
[----:B------:R-:W-:-:S02]  /*29a0*/  SHF.R.U32.HI R8, RZ, 0x7, R19 ;  /* 0x00000007ff087819 */ /* 0x000fc40000011613 */
[----:B------:R-:W-:Y:S02]  /*29b0*/  SGXT.U32 R10, R10, 0x2 ;  /* 0x000000020a0a781a */ /* 0x000fe40000000000 */
[----:B------:R-:W-:Y:S02]  /*29c0*/  SGXT.U32 R8, R8, 0x2 ;  /* 0x000000020808781a */ /* 0x000fe40000000000 */
[----:B------:R-:W-:Y:S02]  /*29d0*/  LOP3.LUT R10, R10, 0x1c, RZ, 0xfc, !PT ;  /* 0x0000001c0a0a7812 */ /* 0x000fe400078efcff */
[----:B------:R-:W-:-:S03]  /*29e0*/  LOP3.LUT R8, R8, 0x20, RZ, 0xfc, !PT ;  /* 0x0000002008087812 */ /* 0x000fc600078efcff */
[----:B--2---:R-:W-:Y:S01]  /*29f0*/  IMAD R10, R10, R12, RZ ;  /* 0x0000000c0a0a7224 */ /* 0x004fe200078e02ff */
[----:B------:R-:W-:Y:S01]  /*2a00*/  LOP3.LUT R18, R47, 0x2c, RZ, 0xfc, !PT ;  /* 0x0000002c2f127812 */ /* 0x000fe200078efcff */
[----:B------:R-:W0:Y:S01]  /*2a10*/  LDC R12, c[0x0][0x3a8] ;  /* 0x0000ea00ff0c7b82 */ /* 0x000e220000000800 */
[----:B------:R-:W-:Y:S01]  /*2a20*/  IMAD R8, R8, R9, RZ ;  /* 0x0000000908087224 */ /* 0x000fe200078e02ff */
[----:B------:R-:W-:Y:S02]  /*2a30*/  PRMT R25, RZ, 0x7610, R25 ;  /* 0x00007610ff197816 */ /* 0x000fe40000000019 */
[----:B------:R-:W-:Y:S02]  /*2a40*/  ISETP.GE.AND P4, PT, R18, UR7, PT ;  /* 0x0000000712007c0c */ /* 0x000fe4000bf86270 */
[C---:B------:R-:W-:Y:S02]  /*2a50*/  IADD3 R18, P5, PT, R10.reuse, R2, RZ ;  /* 0x000000020a127210 */ /* 0x040fe40007fbe0ff */
[----:B------:R-:W2:Y:S01]  /*2a60*/  LDC R9, c[0x0][0x3a8] ;  /* 0x0000ea00ff097b82 */ /* 0x000ea20000000800 */
[----:B------:R1:W3:Y:S01]  /*2a70*/  @!P6 LDG.E.U8 R25, desc[UR8][R6.64] ;  /* 0x000000080619e981 */ /* 0x0002e2000c1e1100 */
[----:B------:R-:W-:-:S02]  /*2a80*/  LEA.HI.X.SX32 R19, R10, R3, 0x1, P5 ;  /* 0x000000030a137211 */ /* 0x000fc400028f0eff */
[----:B-1----:R-:W-:-:S04]  /*2a90*/  SHF.R.U32.HI R10, RZ, 0x7, R21 ;  /* 0x00000007ff0a7819 */ /* 0x002fc80000011615 */
[----:B------:R-:W-:Y:S02]  /*2aa0*/  SGXT.U32 R10, R10, 0x2 ;  /* 0x000000020a0a781a */ /* 0x000fe40000000000 */
[----:B------:R-:W-:Y:S02]  /*2ab0*/  LOP3.LUT R7, R47, 0x30, RZ, 0xfc, !PT ;  /* 0x000000302f077812 */ /* 0x000fe400078efcff */
[C---:B------:R-:W-:Y:S02]  /*2ac0*/  IADD3 R6, P6, PT, R8.reuse, R2, RZ ;  /* 0x0000000208067210 */ /* 0x040fe40007fde0ff */
[----:B------:R-:W-:Y:S02]  /*2ad0*/  ISETP.GE.AND P5, PT, R7, UR7, PT ;  /* 0x0000000707007c0c */ /* 0x000fe4000bfa6270 */
[----:B------:R-:W-:Y:S02]  /*2ae0*/  LEA.HI.X.SX32 R7, R8, R3, 0x1, P6 ;  /* 0x0000000308077211 */ /* 0x000fe400030f0eff */
[----:B------:R-:W-:-:S02]  /*2af0*/  LOP3.LUT R10, R10, 0x24, RZ, 0xfc, !PT ;  /* 0x000000240a0a7812 */ /* 0x000fc400078efcff */
[----:B------:R-:W-:Y:S02]  /*2b00*/  SHF.R.U32.HI R8, RZ, 0x7, R21 ;  /* 0x00000007ff087819 */ /* 0x000fe40000011615 */
[----:B------:R-:W-:Y:S01]  /*2b10*/  PRMT R20, RZ, 0x7610, R20 ;  /* 0x00007610ff147816 */ /* 0x000fe20000000014 */
[----:B0-----:R-:W-:Y:S01]  /*2b20*/  IMAD R10, R10, R12, RZ ;  /* 0x0000000c0a0a7224 */ /* 0x001fe200078e02ff */
[----:B------:R-:W-:Y:S01]  /*2b30*/  PRMT R17, RZ, 0x7610, R17 ;  /* 0x00007610ff117816 */ /* 0x000fe20000000011 */
[----:B------:R-:W0:Y:S01]  /*2b40*/  LDC R12, c[0x0][0x3a8] ;  /* 0x0000ea00ff0c7b82 */ /* 0x000e220000000800 */
[----:B------:R-:W-:Y:S02]  /*2b50*/  SGXT.U32 R8, R8, 0x2 ;  /* 0x000000020808781a */ /* 0x000fe40000000000 */
[----:B------:R1:W3:Y:S03]  /*2b60*/  @!P3 LDG.E.U8 R20, desc[UR8][R18.64] ;  /* 0x000000081214b981 */ /* 0x0002e6000c1e1100 */
[----:B--2---:R-:W-:Y:S01]  /*2b70*/  IMAD R8, R8, R9, RZ ;  /* 0x0000000908087224 */ /* 0x004fe200078e02ff */
[----:B------:R2:W3:Y:S01]  /*2b80*/  @!P2 LDG.E.U8 R17, desc[UR8][R6.64] ;  /* 0x000000080611a981 */ /* 0x0004e2000c1e1100 */
[----:B------:R-:W0:Y:S01]  /*2b90*/  LDC R9, c[0x0][0x3a8] ;  /* 0x0000ea00ff097b82 */ /* 0x000e220000000800 */
[----:B-1----:R-:W-:-:S02]  /*2ba0*/  IADD3 R18, P3, PT, R10, R2, RZ ;  /* 0x000000020a127210 */ /* 0x002fc40007f7e0ff */
[----:B--2---:R-:W-:Y:S02]  /*2bb0*/  LOP3.LUT R6, R47, 0x34, RZ, 0xfc, !PT ;  /* 0x000000342f067812 */ /* 0x004fe400078efcff */
[-C--:B------:R-:W-:Y:S02]  /*2bc0*/  LEA.HI.X.SX32 R19, R10, R3.reuse, 0x1, P3 ;  /* 0x000000030a137211 */ /* 0x080fe400018f0eff */
[----:B------:R-:W-:Y:S02]  /*2bd0*/  ISETP.GE.AND P3, PT, R6, UR7, PT ;  /* 0x0000000706007c0c */ /* 0x000fe4000bf66270 */
[C---:B------:R-:W-:Y:S02]  /*2be0*/  IADD3 R6, P2, PT, R8.reuse, R2, RZ ;  /* 0x0000000208067210 */ /* 0x040fe40007f5e0ff */
[----:B------:R-:W-:Y:S02]  /*2bf0*/  SHF.R.U32.HI R10, RZ, 0x7, R21 ;  /* 0x00000007ff0a7819 */ /* 0x000fe40000011615 */
[----:B------:R-:W-:-:S02]  /*2c00*/  LEA.HI.X.SX32 R7, R8, R3, 0x1, P2 ;  /* 0x0000000308077211 */ /* 0x000fc400010f0eff */
[----:B------:R-:W-:Y:S02]  /*2c10*/  SHF.R.U32.HI R8, RZ, 0x7, R21 ;  /* 0x00000007ff087819 */ /* 0x000fe40000011615 */
[----:B------:R-:W-:Y:S02]  /*2c20*/  SGXT.U32 R10, R10, 0x2 ;  /* 0x000000020a0a781a */ /* 0x000fe40000000000 */
[----:B------:R-:W-:Y:S02]  /*2c30*/  SGXT.U32 R8, R8, 0x2 ;  /* 0x000000020808781a */ /* 0x000fe40000000000 */
[----:B------:R-:W-:Y:S02]  /*2c40*/  LOP3.LUT R10, R10, 0x28, RZ, 0xfc, !PT ;  /* 0x000000280a0a7812 */ /* 0x000fe400078efcff */
[----:B------:R-:W-:Y:S02]  /*2c50*/  ISETP.GE.AND P6, PT, R47, UR7, PT ;  /* 0x000000072f007c0c */ /* 0x000fe4000bfc6270 */
[----:B------:R-:W-:Y:S01]  /*2c60*/  LOP3.LUT R8, R8, 0x2c, RZ, 0xfc, !PT ;  /* 0x0000002c08087812 */ /* 0x000fe200078efcff */
[----:B0-----:R-:W-:Y:S01]  /*2c70*/  IMAD R10, R10, R12, RZ ;  /* 0x0000000c0a0a7224 */ /* 0x001fe200078e02ff */
[----:B------:R-:W-:Y:S01]  /*2c80*/  PRMT R34, RZ, 0x7610, R34 ;  /* 0x00007610ff227816 */ /* 0x000fe20000000022 */
[----:B------:R-:W0:Y:S01]  /*2c90*/  LDC R12, c[0x0][0x3a8] ;  /* 0x0000ea00ff0c7b82 */ /* 0x000e220000000800 */
[----:B------:R-:W-:Y:S01]  /*2ca0*/  PRMT R56, RZ, 0x7610, R56 ;  /* 0x00007610ff387816 */ /* 0x000fe20000000038 */
[----:B------:R-:W-:-:S03]  /*2cb0*/  IMAD R8, R8, R9, RZ ;  /* 0x0000000908087224 */ /* 0x000fc600078e02ff */
[----:B------:R1:W2:Y:S03]  /*2cc0*/  @!P0 LDG.E.U8 R34, desc[UR8][R18.64] ;  /* 0x0000000812228981 */ /* 0x0002a6000c1e1100 */
[----:B------:R-:W0:Y:S01]  /*2cd0*/  LDC R9, c[0x0][0x3a8] ;  /* 0x0000ea00ff097b82 */ /* 0x000e220000000800 */
[----:B------:R1:W2:Y:S02]  /*2ce0*/  @!P6 LDG.E.U8 R56, desc[UR8][R6.64] ;  /* 0x000000080638e981 */ /* 0x0002a4000c1e1100 */
[-C--:B-1----:R-:W-:Y:S02]  /*2cf0*/  IADD3 R18, P0, PT, R10, R2.reuse, RZ ;  /* 0x000000020a127210 */ /* 0x082fe40007f1e0ff */
[----:B------:R-:W-:Y:S02]  /*2d00*/  IADD3 R6, P6, PT, R8, R2, RZ ;  /* 0x0000000208067210 */ /* 0x000fe40007fde0ff */
[----:B------:R-:W-:-:S02]  /*2d10*/  LEA.HI.X.SX32 R19, R10, R3, 0x1, P0 ;  /* 0x000000030a137211 */ /* 0x000fc400000f0eff */
[--C-:B------:R-:W-:Y:S02]  /*2d20*/  SHF.R.U32.HI R10, RZ, 0x7, R21.reuse ;  /* 0x00000007ff0a7819 */ /* 0x100fe40000011615 */
[----:B------:R-:W-:Y:S02]  /*2d30*/  LEA.HI.X.SX32 R7, R8, R3, 0x1, P6 ;  /* 0x0000000308077211 */ /* 0x000fe400030f0eff */
[----:B------:R-:W-:Y:S02]  /*2d40*/  SHF.R.U32.HI R8, RZ, 0x7, R21 ;  /* 0x00000007ff087819 */ /* 0x000fe40000011615 */
[----:B------:R-:W-:Y:S02]  /*2d50*/  SGXT.U32 R10, R10, 0x2 ;  /* 0x000000020a0a781a */ /* 0x000fe40000000000 */
[----:B------:R-:W-:Y:S02]  /*2d60*/  SGXT.U32 R8, R8, 0x2 ;  /* 0x000000020808781a */ /* 0x000fe40000000000 */
[----:B------:R-:W-:-:S02]  /*2d70*/  LOP3.LUT R10, R10, 0x30, RZ, 0xfc, !PT ;  /* 0x000000300a0a7812 */ /* 0x000fc400078efcff */
[----:B------:R-:W-:-:S03]  /*2d80*/  LOP3.LUT R8, R8, 0x34, RZ, 0xfc, !PT ;  /* 0x0000003408087812 */ /* 0x000fc600078efcff */
[----:B0-----:R-:W-:Y:S02]  /*2d90*/  IMAD R10, R10, R12, RZ ;  /* 0x0000000c0a0a7224 */ /* 0x001fe400078e02ff */
[----:B------:R-:W0:Y:S01]  /*2da0*/  LDC R12, c[0x0][0x3a8] ;  /* 0x0000ea00ff0c7b82 */ /* 0x000e220000000800 */
[----:B------:R-:W-:Y:S02]  /*2db0*/  IMAD R8, R8, R9, RZ ;  /* 0x0000000908087224 */ /* 0x000fe400078e02ff */
[----:B------:R-:W-:-:S05]  /*2dc0*/  IADD3 R26, P6, PT, R10, R2, RZ ;  /* 0x000000020a1a7210 */ /* 0x000fca0007fde0ff */
[----:B------:R-:W1:Y:S01]  /*2dd0*/  LDC R9, c[0x0][0x3a8] ;  /* 0x0000ea00ff097b82 */ /* 0x000e620000000800 */
[-C--:B------:R-:W-:Y:S02]  /*2de0*/  LEA.HI.X.SX32 R27, R10, R3.reuse, 0x1, P6 ;  /* 0x000000030a1b7211 */ /* 0x080fe400030f0eff */
[C---:B------:R-:W-:Y:S02]  /*2df0*/  IADD3 R22, P6, PT, R8.reuse, R2, RZ ;  /* 0x0000000208167210 */ /* 0x040fe40007fde0ff */
[--C-:B------:R-:W-:Y:S02]  /*2e00*/  SHF.R.U32.HI R10, RZ, 0x7, R21.reuse ;  /* 0x00000007ff0a7819 */ /* 0x100fe40000011615 */
[----:B------:R-:W-:Y:S02]  /*2e10*/  LEA.HI.X.SX32 R23, R8, R3, 0x1, P6 ;  /* 0x0000000308177211 */ /* 0x000fe400030f0eff */
[----:B------:R-:W-:Y:S02]  /*2e20*/  SHF.R.U32.HI R8, RZ, 0x7, R21 ;  /* 0x00000007ff087819 */ /* 0x000fe40000011615 */
[----:B------:R-:W-:-:S02]  /*2e30*/  SGXT.U32 R10, R10, 0x2 ;  /* 0x000000020a0a781a */ /* 0x000fc40000000000 */
[----:B------:R-:W-:Y:S02]  /*2e40*/  SGXT.U32 R8, R8, 0x2 ;  /* 0x000000020808781a */ /* 0x000fe40000000000 */
[----:B------:R-:W-:Y:S02]  /*2e50*/  PRMT R24, RZ, 0x7610, R24 ;  /* 0x00007610ff187816 */ /* 0x000fe40000000018 */
[----:B------:R-:W-:Y:S02]  /*2e60*/  LOP3.LUT R10, R10, 0x38, RZ, 0xfc, !PT ;  /* 0x000000380a0a7812 */ /* 0x000fe400078efcff */
[----:B------:R-:W-:Y:S02]  /*2e70*/  LOP3.LUT R8, R8, 0x3c, RZ, 0xfc, !PT ;  /* 0x0000003c08087812 */ /* 0x000fe400078efcff */
[----:B------:R0:W2:Y:S02]  /*2e80*/  @!P1 LDG.E.U8 R24, desc[UR8][R18.64] ;  /* 0x0000000812189981 */ /* 0x0000a4000c1e1100 */
[----:B0-----:R-:W-:-:S02]  /*2e90*/  IMAD R10, R10, R12, RZ ;  /* 0x0000000c0a0a7224 */ /* 0x001fc400078e02ff */
[----:B------:R-:W0:Y:S01]  /*2ea0*/  LDC R12, c[0x0][0x3a8] ;  /* 0x0000ea00ff0c7b82 */ /* 0x000e220000000800 */
[----:B-1----:R-:W-:Y:S02]  /*2eb0*/  IMAD R8, R8, R9, RZ ;  /* 0x0000000908087224 */ /* 0x002fe400078e02ff */
[----:B------:R-:W-:Y:S02]  /*2ec0*/  IADD3 R30, P6, PT, R10, R2, RZ ;  /* 0x000000020a1e7210 */ /* 0x000fe40007fde0ff */
[----:B------:R-:W-:-:S03]  /*2ed0*/  PRMT R19, RZ, 0x7610, R19 ;  /* 0x00007610ff137816 */ /* 0x000fc60000000013 */
[----:B------:R-:W1:Y:S01]  /*2ee0*/  LDC R9, c[0x0][0x3a8] ;  /* 0x0000ea00ff097b82 */ /* 0x000e620000000800 */
[-C--:B------:R-:W-:Y:S02]  /*2ef0*/  LEA.HI.X.SX32 R31, R10, R3.reuse, 0x1, P6 ;  /* 0x000000030a1f7211 */ /* 0x080fe400030f0eff */
[C---:B------:R-:W-:Y:S01]  /*2f00*/  IADD3 R28, P6, PT, R8.reuse, R2, RZ ;  /* 0x00000002081c7210 */ /* 0x040fe20007fde0ff */
[----:B------:R0:W2:Y:S01]  /*2f10*/  @!P4 LDG.E.U8 R19, desc[UR8][R6.64] ;  /* 0x000000080613c981 */ /* 0x0000a2000c1e1100 */
[----:B------:R-:W-:Y:S02]  /*2f20*/  LOP3.LUT R16, R47, 0x38, RZ, 0xfc, !PT ;  /* 0x000000382f107812 */ /* 0x000fe400078efcff */
[----:B------:R-:W-:Y:S02]  /*2f30*/  SHF.R.U32.HI R10, RZ, 0x7, R21 ;  /* 0x00000007ff0a7819 */ /* 0x000fe40000011615 */
[----:B------:R-:W-:Y:S02]  /*2f40*/  LEA.HI.X.SX32 R29, R8, R3, 0x1, P6 ;  /* 0x00000003081d7211 */ /* 0x000fe400030f0eff */
[----:B0-----:R-:W-:-:S02]  /*2f50*/  PRMT R7, RZ, 0x7610, R7 ;  /* 0x00007610ff077816 */ /* 0x001fc40000000007 */
[----:B------:R-:W-:Y:S02]  /*2f60*/  SHF.R.U32.HI R8, RZ, 0x7, R21 ;  /* 0x00000007ff087819 */ /* 0x000fe40000011615 */
[----:B------:R-:W-:Y:S02]  /*2f70*/  ISETP.GE.AND P2, PT, R16, UR7, PT ;  /* 0x0000000710007c0c */ /* 0x000fe4000bf46270 */
[----:B------:R0:W2:Y:S01]  /*2f80*/  @!P5 LDG.E.U8 R7, desc[UR8][R26.64] ;  /* 0x000000081a07d981 */ /* 0x0000a2000c1e1100 */
[----:B------:R-:W-:Y:S02]  /*2f90*/  SGXT.U32 R10, R10, 0x2 ;  /* 0x000000020a0a781a */ /* 0x000fe40000000000 */
[----:B------:R-:W-:Y:S02]  /*2fa0*/  LOP3.LUT R16, R47, 0x3c, RZ, 0xfc, !PT ;  /* 0x0000003c2f107812 */ /* 0x000fe400078efcff */
[----:B------:R-:W-:Y:S02]  /*2fb0*/  SGXT.U32 R8, R8, 0x2 ;  /* 0x000000020808781a */ /* 0x000fe40000000000 */
[----:B0-----:R-:W-:-:S02]  /*2fc0*/  PRMT R27, RZ, 0x7610, R27 ;  /* 0x00007610ff1b7816 */ /* 0x001fc4000000001b */
[----:B------:R-:W-:Y:S02]  /*2fd0*/  LOP3.LUT R10, R10, 0x40, RZ, 0xfc, !PT ;  /* 0x000000400a0a7812 */ /* 0x000fe400078efcff */
[----:B------:R-:W-:Y:S02]  /*2fe0*/  ISETP.GE.AND P0, PT, R16, UR7, PT ;  /* 0x0000000710007c0c */ /* 0x000fe4000bf06270 */
[----:B------:R0:W2:Y:S01]  /*2ff0*/  @!P3 LDG.E.U8 R27, desc[UR8][R22.64] ;  /* 0x00000008161bb981 */ /* 0x0000a2000c1e1100 */
[----:B------:R-:W-:Y:S01]  /*3000*/  LOP3.LUT R8, R8, 0x44, RZ, 0xfc, !PT ;  /* 0x0000004408087812 */ /* 0x000fe200078efcff */
[----:B------:R-:W-:Y:S02]  /*3010*/  IMAD R10, R10, R12, RZ ;  /* 0x0000000c0a0a7224 */ /* 0x000fe400078e02ff */
[----:B------:R-:W4:Y:S01]  /*3020*/  LDC R12, c[0x0][0x3a8] ;  /* 0x0000ea00ff0c7b82 */ /* 0x000f220000000800 */
[----:B------:R-:W-:Y:S02]  /*3030*/  PRMT R18, RZ, 0x7610, R18 ;  /* 0x00007610ff127816 */ /* 0x000fe40000000012 */
[----:B0-----:R-:W-:Y:S01]  /*3040*/  PRMT R23, RZ, 0x7610, R23 ;  /* 0x00007610ff177816 */ /* 0x001fe20000000017 */
[----:B-1----:R-:W-:Y:S01]  /*3050*/  IMAD R8, R8, R9, RZ ;  /* 0x0000000908087224 */ /* 0x002fe200078e02ff */
[----:B------:R-:W0:Y:S03]  /*3060*/  S2R R33, SR_TID.X ;  /* 0x0000000000217919 */ /* 0x000e260000002100 */
[----:B------:R-:W1:Y:S01]  /*3070*/  LDC R9, c[0x0][0x3a8] ;  /* 0x0000ea00ff097b82 */ /* 0x000e620000000800 */
[----:B------:R0:W2:Y:S01]  /*3080*/  @!P2 LDG.E.U8 R23, desc[UR8][R30.64] ;  /* 0x000000081e17a981 */ /* 0x0000a2000c1e1100 */
[----:B------:R-:W-:-:S03]  /*3090*/  LOP3.LUT R16, R47, 0x40, RZ, 0xfc, !PT ;  /* 0x000000402f107812 */ /* 0x000fc600078efcff */
[----:B------:R0:W2:Y:S02]  /*30a0*/  @!P0 LDG.E.U8 R18, desc[UR8][R28.64] ;  /* 0x000000081c128981 */ /* 0x0000a4000c1e1100 */
[----:B0-----:R-:W-:-:S04]  /*30b0*/  IADD3 R30, P6, PT, R10, R2, RZ ;  /* 0x000000020a1e7210 */ /* 0x001fc80007fde0ff */
[-C--:B------:R-:W-:Y:S02]  /*30c0*/  LEA.HI.X.SX32 R31, R10, R3.reuse, 0x1, P6 ;  /* 0x000000030a1f7211 */ /* 0x080fe400030f0eff */
[C---:B------:R-:W-:Y:S02]  /*30d0*/  IADD3 R28, P6, PT, R8.reuse, R2, RZ ;  /* 0x00000002081c7210 */ /* 0x040fe40007fde0ff */
[--C-:B------:R-:W-:Y:S02]  /*30e0*/  SHF.R.U32.HI R10, RZ, 0x7, R21.reuse ;  /* 0x00000007ff0a7819 */ /* 0x100fe40000011615 */
[----:B------:R-:W-:Y:S02]  /*30f0*/  LEA.HI.X.SX32 R29, R8, R3, 0x1, P6 ;  /* 0x00000003081d7211 */ /* 0x000fe400030f0eff */
[----:B------:R-:W-:Y:S02]  /*3100*/  SHF.R.U32.HI R8, RZ, 0x7, R21 ;  /* 0x00000007ff087819 */ /* 0x000fe40000011615 */
[----:B------:R-:W-:-:S02]  /*3110*/  ISETP.GE.AND P1, PT, R16, UR7, PT ;  /* 0x0000000710007c0c */ /* 0x000fc4000bf26270 */
[----:B------:R-:W-:Y:S02]  /*3120*/  SGXT.U32 R10, R10, 0x2 ;  /* 0x000000020a0a781a */ /* 0x000fe40000000000 */
[C---:B------:R-:W-:Y:S02]  /*3130*/  LOP3.LUT R16, R47.reuse, 0x44, RZ, 0xfc, !PT ;  /* 0x000000442f107812 */ /* 0x040fe400078efcff */
[----:B------:R-:W-:Y:S02]  /*3140*/  SGXT.U32 R8, R8, 0x2 ;  /* 0x000000020808781a */ /* 0x000fe40000000000 */
[----:B------:R-:W-:Y:S02]  /*3150*/  LOP3.LUT R10, R10, 0x48, RZ, 0xfc, !PT ;  /* 0x000000480a0a7812 */ /* 0x000fe400078efcff */
[----:B------:R-:W-:Y:S02]  /*3160*/  ISETP.GE.AND P4, PT, R16, UR7, PT ;  /* 0x0000000710007c0c */ /* 0x000fe4000bf86270 */
[----:B------:R-:W-:-:S02]  /*3170*/  LOP3.LUT R6, R47, 0x48, RZ, 0xfc, !PT ;  /* 0x000000482f067812 */ /* 0x000fc400078efcff */
[----:B------:R-:W-:Y:S02]  /*3180*/  PRMT R16, RZ, 0x7610, R16 ;  /* 0x00007610ff107816 */ /* 0x000fe40000000010 */
[----:B------:R-:W-:Y:S01]  /*3190*/  LOP3.LUT R8, R8, 0x4c, RZ, 0xfc, !PT ;  /* 0x0000004c08087812 */ /* 0x000fe200078efcff */
[----:B----4-:R-:W-:Y:S01]  /*31a0*/  IMAD R10, R10, R12, RZ ;  /* 0x0000000c0a0a7224 */ /* 0x010fe200078e02ff */
[----:B------:R-:W-:Y:S01]  /*31b0*/  ISETP.GE.AND P5, PT, R6, UR7, PT ;  /* 0x0000000706007c0c */ /* 0x000fe2000bfa6270 */
[----:B------:R-:W0:Y:S01]  /*31c0*/  LDC R12, c[0x0][0x3a8] ;  /* 0x0000ea00ff0c7b82 */ /* 0x000e220000000800 */
[----:B------:R-:W-:Y:S01]  /*31d0*/  LOP3.LUT R6, R47, 0x4c, RZ, 0xfc, !PT ;  /* 0x0000004c2f067812 */ /* 0x000fe200078efcff */
[----:B-1----:R-:W-:Y:S01]  /*31e0*/  IMAD R8, R8, R9, RZ ;  /* 0x0000000908087224 */ /* 0x002fe200078e02ff */
[----:B------:R-:W-:Y:S01]  /*31f0*/  PRMT R26, RZ, 0x7610, R26 ;  /* 0x00007610ff1a7816 */ /* 0x000fe2000000001a */
[----:B------:R1:W4:Y:S01]  /*3200*/  @!P1 LDG.E.U8 R16, desc[UR8][R30.64] ;  /* 0x000000081e109981 */ /* 0x000322000c1e1100 */
[----:B------:R-:W-:-:S03]  /*3210*/  ISETP.GE.AND P3, PT, R6, UR7, PT ;  /* 0x0000000706007c0c */ /* 0x000fc6000bf66270 */
[----:B------:R-:W3:Y:S01]  /*3220*/  LDC R9, c[0x0][0x3a8] ;  /* 0x0000ea00ff097b82 */ /* 0x000ee20000000800 */
[----:B------:R-:W-:Y:S01]  /*3230*/  LOP3.LUT R6, R47, 0x50, RZ, 0xfc, !PT ;  /* 0x000000502f067812 */ /* 0x000fe200078efcff */
[----:B------:R1:W2:Y:S02]  /*3240*/  @!P4 LDG.E.U8 R26, desc[UR8][R28.64] ;  /* 0x000000081c1ac981 */ /* 0x0002a4000c1e1100 */
[----:B-1----:R-:W-:-:S04]  /*3250*/  IADD3 R30, P6, PT, R10, R2, RZ ;  /* 0x000000020a1e7210 */ /* 0x002fc80007fde0ff */
[-C--:B------:R-:W-:Y:S02]  /*3260*/  LEA.HI.X.SX32 R31, R10, R3.reuse, 0x1, P6 ;  /* 0x000000030a1f7211 */ /* 0x080fe400030f0eff */
[----:B------:R-:W-:Y:S02]  /*3270*/  IADD3 R28, P6, PT, R8, R2, RZ ;  /* 0x00000002081c7210 */ /* 0x000fe40007fde0ff */
[----:B------:R-:W-:Y:S02]  /*3280*/  ISETP.GE.AND P2, PT, R6, UR7, PT ;  /* 0x0000000706007c0c */ /* 0x000fe4000bf46270 */
[----:B------:R-:W-:Y:S02]  /*3290*/  SHF.R.U32.HI R10, RZ, 0x7, R33 ;  /* 0x00000007ff0a7819 */ /* 0x000fe40000011621 */
[----:B------:R-:W-:Y:S02]  /*32a0*/  LOP3.LUT R6, R47, 0x54, RZ, 0xfc, !PT ;  /* 0x000000542f067812 */ /* 0x000fe400078efcff */
[----:B------:R-:W-:-:S02]  /*32b0*/  LEA.HI.X.SX32 R29, R8, R3, 0x1, P6 ;  /* 0x00000003081d7211 */ /* 0x000fc400030f0eff */
[----:B------:R-:W-:Y:S02]  /*32c0*/  SHF.R.U32.HI R8, RZ, 0x7, R33 ;  /* 0x00000007ff087819 */ /* 0x000fe40000011621 */
[----:B------:R-:W-:Y:S02]  /*32d0*/  SGXT.U32 R10, R10, 0x2 ;  /* 0x000000020a0a781a */ /* 0x000fe40000000000 */
[----:B------:R-:W-:Y:S02]  /*32e0*/  ISETP.GE.AND P0, PT, R6, UR7, PT ;  /* 0x0000000706007c0c */ /* 0x000fe4000bf06270 */
[----:B------:R-:W-:Y:S02]  /*32f0*/  LOP3.LUT R6, R47, 0x58, RZ, 0xfc, !PT ;  /* 0x000000582f067812 */ /* 0x000fe400078efcff */
[----:B------:R-:W-:Y:S02]  /*3300*/  SGXT.U32 R8, R8, 0x2 ;  /* 0x000000020808781a */ /* 0x000fe40000000000 */
[----:B------:R-:W-:-:S02]  /*3310*/  LOP3.LUT R10, R10, 0x50, RZ, 0xfc, !PT ;  /* 0x000000500a0a7812 */ /* 0x000fc400078efcff */
[----:B------:R-:W-:Y:S02]  /*3320*/  ISETP.GE.AND P1, PT, R6, UR7, PT ;  /* 0x0000000706007c0c */ /* 0x000fe4000bf26270 */
[----:B------:R-:W-:Y:S02]  /*3330*/  LOP3.LUT R6, R47, 0x5c, RZ, 0xfc, !PT ;  /* 0x0000005c2f067812 */ /* 0x000fe400078efcff */
[----:B------:R-:W-:Y:S02]  /*3340*/  PRMT R22, RZ, 0x7610, R22 ;  /* 0x00007610ff167816 */ /* 0x000fe40000000016 */
[----:B------:R-:W-:Y:S01]  /*3350*/  LOP3.LUT R8, R8, 0x54, RZ, 0xfc, !PT ;  /* 0x0000005408087812 */ /* 0x000fe200078efcff */
[----:B0-----:R-:W-:Y:S01]  /*3360*/  IMAD R10, R10, R12, RZ ;  /* 0x0000000c0a0a7224 */ /* 0x001fe200078e02ff */
[----:B------:R-:W-:Y:S01]  /*3370*/  ISETP.GE.AND P4, PT, R6, UR7, PT ;  /* 0x0000000706007c0c */ /* 0x000fe2000bf86270 */
[----:B------:R-:W0:Y:S01]  /*3380*/  LDC R12, c[0x0][0x3a8] ;  /* 0x0000ea00ff0c7b82 */ /* 0x000e220000000800 */
[----:B------:R-:W-:Y:S01]  /*3390*/  PRMT R6, RZ, 0x7610, R6 ;  /* 0x00007610ff067816 */ /* 0x000fe20000000006 */
[----:B---3--:R-:W-:Y:S01]  /*33a0*/  IMAD R8, R8, R9, RZ ;  /* 0x0000000908087224 */ /* 0x008fe200078e02ff */
[----:B------:R1:W3:Y:S04]  /*33b0*/  @!P5 LDG.E.U8 R22, desc[UR8][R30.64] ;  /* 0x000000081e16d981 */ /* 0x0002e8000c1e1100 */
[----:B------:R1:W2:Y:S01]  /*33c0*/  @!P3 LDG.E.U8 R6, desc[UR8][R28.64] ;  /* 0x000000081c06b981 */ /* 0x0002a2000c1e1100 */
[----:B------:R-:W0:Y:S01]  /*33d0*/  LDC R9, c[0x0][0x3a8] ;  /* 0x0000ea00ff097b82 */ /* 0x000e220000000800 */
[----:B-1----:R-:W-:-:S04]  /*33e0*/  IADD3 R30, P6, PT, R10, R2, RZ ;  /* 0x000000020a1e7210 */ /* 0x002fc80007fde0ff */
[-C--:B------:R-:W-:Y:S02]  /*33f0*/  LEA.HI.X.SX32 R31, R10, R3.reuse, 0x1, P6 ;  /* 0x000000030a1f7211 */ /* 0x080fe400030f0eff */
[C---:B------:R-:W-:Y:S02]  /*3400*/  IADD3 R28, P6, PT, R8.reuse, R2, RZ ;  /* 0x00000002081c7210 */ /* 0x040fe40007fde0ff */
[--C-:B------:R-:W-:Y:S02]  /*3410*/  SHF.R.U32.HI R10, RZ, 0x7, R33.reuse ;  /* 0x00000007ff0a7819 */ /* 0x100fe40000011621 */
[----:B------:R-:W-:Y:S02]  /*3420*/  LEA.HI.X.SX32 R29, R8, R3, 0x1, P6 ;  /* 0x00000003081d7211 */ /* 0x000fe400030f0eff */
[----:B------:R-:W-:Y:S02]  /*3430*/  SHF.R.U32.HI R8, RZ, 0x7, R33 ;  /* 0x00000007ff087819 */ /* 0x000fe40000011621 */
[----:B------:R-:W-:-:S02]  /*3440*/  SGXT.U32 R10, R10, 0x2 ;  /* 0x000000020a0a781a */ /* 0x000fc40000000000 */
[----:B------:R-:W-:Y:S02]  /*3450*/  LOP3.LUT R21, R47, 0x60, RZ, 0xfc, !PT ;  /* 0x000000602f157812 */ /* 0x000fe400078efcff */
[----:B------:R-:W-:Y:S02]  /*3460*/  SGXT.U32 R8, R8, 0x2 ;  /* 0x000000020808781a */ /* 0x000fe40000000000 */
[----:B------:R-:W-:Y:S02]  /*3470*/  LOP3.LUT R10, R10, 0x60, RZ, 0xfc, !PT ;  /* 0x000000600a0a7812 */ /* 0x000fe400078efcff */
[----:B------:R-:W-:Y:S02]  /*3480*/  ISETP.GE.AND P5, PT, R21, UR7, PT ;  /* 0x0000000715007c0c */ /* 0x000fe4000bfa6270 */
[----:B------:R-:W-:Y:S02]  /*3490*/  PRMT R21, RZ, 0x7610, R21 ;  /* 0x00007610ff157816 */ /* 0x000fe40000000015 */
[----:B------:R-:W-:Y:S01]  /*34a0*/  LOP3.LUT R8, R8, 0x64, RZ, 0xfc, !PT ;  /* 0x0000006408087812 */ /* 0x000fe200078efcff */
[----:B0-----:R-:W-:Y:S01]  /*34b0*/  IMAD R10, R10, R12, RZ ;  /* 0x0000000c0a0a7224 */ /* 0x001fe200078e02ff */
[----:B------:R-:W-:Y:S01]  /*34c0*/  PRMT R44, RZ, 0x7610, R44 ;  /* 0x00007610ff2c7816 */ /* 0x000fe2000000002c */
[----:B------:R-:W0:Y:S01]  /*34d0*/  S2R R53, SR_TID.X ;  /* 0x0000000000357919 */ /* 0x000e220000002100 */
[C---:B------:R-:W-:Y:S01]  /*34e0*/  LOP3.LUT R32, R47.reuse, 0x64, RZ, 0xfc, !PT ;  /* 0x000000642f207812 */ /* 0x040fe200078efcff */
[----:B------:R-:W-:Y:S01]  /*34f0*/  IMAD R8, R8, R9, RZ ;  /* 0x0000000908087224 */ /* 0x000fe200078e02ff */
[----:B------:R-:W1:Y:S01]  /*3500*/  LDC R12, c[0x0][0x3a8] ;  /* 0x0000ea00ff0c7b82 */ /* 0x000e620000000800 */
[----:B------:R0:W3:Y:S04]  /*3510*/  @!P2 LDG.E.U8 R21, desc[UR8][R30.64] ;  /* 0x000000081e15a981 */ /* 0x0000e8000c1e1100 */
[----:B------:R0:W3:Y:S03]  /*3520*/  @!P0 LDG.E.U8 R44, desc[UR8][R28.64] ;  /* 0x000000081c2c8981 */ /* 0x0000e6000c1e1100 */
[----:B------:R-:W1:Y:S01]  /*3530*/  LDC R9, c[0x0][0x3a8] ;  /* 0x0000ea00ff097b82 */ /* 0x000e620000000800 */
[----:B0-----:R-:W-:-:S02]  /*3540*/  LOP3.LUT R31, R47, 0x70, RZ, 0xfc, !PT ;  /* 0x000000702f1f7812 */ /* 0x001fc400078efcff */
[CC--:B------:R-:W-:Y:S02]  /*3550*/  IADD3 R30, P6, PT, R10.reuse, R2.reuse, RZ ;  /* 0x000000020a1e7210 */ /* 0x0c0fe40007fde0ff */
[----:B------:R-:W-:Y:S02]  /*3560*/  ISETP.GE.AND P0, PT, R31, UR7, PT ;  /* 0x000000071f007c0c */ /* 0x000fe4000bf06270 */
[----:B------:R-:W-:Y:S02]  /*3570*/  LEA.HI.X.SX32 R31, R10, R3, 0x1, P6 ;  /* 0x000000030a1f7211 */ /* 0x000fe400030f0eff */
[----:B------:R-:W-:-:S04]  /*3580*/  IADD3 R28, P6, PT, R8, R2, RZ ;  /* 0x00000002081c7210 */ /* 0x000fc80007fde0ff */
[----:B------:R-:W-:Y:S02]  /*3590*/  LEA.HI.X.SX32 R29, R8, R3, 0x1, P6 ;  /* 0x00000003081d7211 */ /* 0x000fe400030f0eff */
[----:B------:R-:W-:Y:S02]  /*35a0*/  SHF.R.U32.HI R8, RZ, 0x7, R33 ;  /* 0x00000007ff087819 */ /* 0x000fe40000011621 */
[----:B------:R-:W-:Y:S02]  /*35b0*/  ISETP.GE.AND P3, PT, R32, UR7, PT ;  /* 0x0000000720007c0c */ /* 0x000fe4000bf66270 */
[----:B------:R-:W-:-:S04]  /*35c0*/  SGXT.U32 R8, R8, 0x2 ;  /* 0x000000020808781a */ /* 0x000fc80000000000 */
[----:B------:R-:W-:Y:S02]  /*35d0*/  LOP3.LUT R8, R8, 0x58, RZ, 0xfc, !PT ;  /* 0x0000005808087812 */ /* 0x000fe400078efcff */
[----:B------:R-:W-:-:S03]  /*35e0*/  PRMT R46, RZ, 0x7610, R46 ;  /* 0x00007610ff2e7816 */ /* 0x000fc6000000002e */
[----:B-1----:R-:W-:Y:S01]  /*35f0*/  IMAD R8, R8, R9, RZ ;  /* 0x0000000908087224 */ /* 0x002fe200078e02ff */
[----:B------:R-:W-:Y:S01]  /*3600*/  SHF.R.U32.HI R10, RZ, 0x7, R33 ;  /* 0x00000007ff0a7819 */ /* 0x000fe20000011621 */
[----:B------:R-:W0:Y:S01]  /*3610*/  LDC R9, c[0x0][0x3a8] ;  /* 0x0000ea00ff097b82 */ /* 0x000e220000000800 */
[----:B------:R-:W1:Y:S02]  /*3620*/  S2R R60, SR_TID.X ;  /* 0x00000000003c7919 */ /* 0x000e640000002100 */
[----:B------:R-:W-:Y:S01]  /*3630*/  SGXT.U32 R10, R10, 0x2 ;  /* 0x000000020a0a781a */ /* 0x000fe20000000000 */
[----:B------:R1:W3:Y:S03]  /*3640*/  @!P3 LDG.E.U8 R46, desc[UR8][R28.64] ;  /* 0x000000081c2eb981 */ /* 0x0002e6000c1e1100 */
[----:B------:R-:W-:Y:S02]  /*3650*/  LOP3.LUT R10, R10, 0x70, RZ, 0xfc, !PT ;  /* 0x000000700a0a7812 */ /* 0x000fe400078efcff */
[----:B------:R-:W-:-:S02]  /*3660*/  LOP3.LUT R32, R47, 0x68, RZ, 0xfc, !PT ;  /* 0x000000682f207812 */ /* 0x000fc400078efcff */
[----:B-1----:R-:W-:-:S04]  /*3670*/  IADD3 R28, P3, PT, R8, R2, RZ ;  /* 0x00000002081c7210 */ /* 0x002fc80007f7e0ff */
[----:B------:R-:W-:Y:S02]  /*3680*/  LEA.HI.X.SX32 R29, R8, R3, 0x1, P3 ;  /* 0x00000003081d7211 */ /* 0x000fe400018f0eff */
[----:B------:R-:W-:Y:S01]  /*3690*/  SHF.R.U32.HI R8, RZ, 0x7, R53 ;  /* 0x00000007ff087819 */ /* 0x000fe20000011635 */
[----:B------:R-:W-:Y:S01]  /*36a0*/  IMAD R10, R10, R12, RZ ;  /* 0x0000000c0a0a7224 */ /* 0x000fe200078e02ff */
[----:B------:R-:W-:Y:S01]  /*36b0*/  PRMT R45, RZ, 0x7610, R45 ;  /* 0x00007610ff2d7816 */ /* 0x000fe2000000002d */
[----:B------:R-:W1:Y:S01]  /*36c0*/  LDC R12, c[0x0][0x3a8] ;  /* 0x0000ea00ff0c7b82 */ /* 0x000e620000000800 */
[----:B------:R-:W-:Y:S02]  /*36d0*/  ISETP.GE.AND P2, PT, R32, UR7, PT ;  /* 0x0000000720007c0c */ /* 0x000fe4000bf46270 */
[----:B------:R-:W-:Y:S02]  /*36e0*/  SGXT.U32 R8, R8, 0x2 ;  /* 0x000000020808781a */ /* 0x000fe40000000000 */
[----:B------:R-:W-:Y:S01]  /*36f0*/  LOP3.LUT R32, R47, 0x74, RZ, 0xfc, !PT ;  /* 0x000000742f207812 */ /* 0x000fe200078efcff */
[----:B------:R-:W3:Y:S01]  /*3700*/  @!P5 LDG.E.U8 R45, desc[UR8][R30.64] ;  /* 0x000000081e2dd981 */ /* 0x000ee2000c1e1100 */
[----:B------:R-:W-:-:S02]  /*3710*/  LOP3.LUT R8, R8, 0x68, RZ, 0xfc, !PT ;  /* 0x0000006808087812 */ /* 0x000fc400078efcff */
[----:B------:R-:W-:Y:S02]  /*3720*/  ISETP.GE.AND P5, PT, R32, UR7, PT ;  /* 0x0000000720007c0c */ /* 0x000fe4000bfa6270 */
[----:B------:R-:W-:Y:S01]  /*3730*/  IADD3 R32, P6, PT, R10, R2, RZ ;  /* 0x000000020a207210 */ /* 0x000fe20007fde0ff */
[----:B0-----:R-:W-:Y:S01]  /*3740*/  IMAD R8, R8, R9, RZ ;  /* 0x0000000908087224 */ /* 0x001fe200078e02ff */
[----:B------:R-:W-:Y:S01]  /*3750*/  PRMT R51, RZ, 0x7610, R51 ;  /* 0x00007610ff337816 */ /* 0x000fe20000000033 */
[----:B------:R-:W0:Y:S01]  /*3760*/  LDC R9, c[0x0][0x3a8] ;  /* 0x0000ea00ff097b82 */ /* 0x000e220000000800 */
[----:B------:R-:W-:Y:S02]  /*3770*/  LEA.HI.X.SX32 R33, R10, R3, 0x1, P6 ;  /* 0x000000030a217211 */ /* 0x000fe400030f0eff */
[----:B------:R-:W-:-:S03]  /*3780*/  SHF.R.U32.HI R10, RZ, 0x7, R53 ;  /* 0x00000007ff0a7819 */ /* 0x000fc60000011635 */
[----:B------:R1:W3:Y:S01]  /*3790*/  @!P0 LDG.E.U8 R51, desc[UR8][R32.64] ;  /* 0x0000000820338981 */ /* 0x0002e2000c1e1100 */
[----:B------:R-:W-:-:S04]  /*37a0*/  SGXT.U32 R10, R10, 0x2 ;  /* 0x000000020a0a781a */ /* 0x000fc80000000000 */
[----:B------:R-:W-:Y:S02]  /*37b0*/  LOP3.LUT R10, R10, 0x74, RZ, 0xfc, !PT ;  /* 0x000000740a0a7812 */ /* 0x000fe400078efcff */
[----:B-1----:R-:W-:-:S04]  /*37c0*/  IADD3 R32, P0, PT, R8, R2, RZ ;  /* 0x0000000208207210 */ /* 0x002fc80007f1e0ff */
[----:B------:R-:W-:Y:S02]  /*37d0*/  LEA.HI.X.SX32 R33, R8, R3, 0x1, P0 ;  /* 0x0000000308217211 */ /* 0x000fe400000f0eff */
[----:B------:R-:W-:Y:S01]  /*37e0*/  SHF.R.U32.HI R8, RZ, 0x7, R60 ;  /* 0x00000007ff087819 */ /* 0x000fe2000001163c */
[----:B------:R-:W-:Y:S01]  /*37f0*/  IMAD R10, R10, R12, RZ ;  /* 0x0000000c0a0a7224 */ /* 0x000fe200078e02ff */
[----:B------:R-:W-:Y:S01]  /*3800*/  LOP3.LUT R30, R47, 0x6c, RZ, 0xfc, !PT ;  /* 0x0000006c2f1e7812 */ /* 0x000fe200078efcff */
[----:B------:R-:W1:Y:S01]  /*3810*/  LDC R12, c[0x0][0x3a8] ;  /* 0x0000ea00ff0c7b82 */ /* 0x000e620000000800 */
[----:B------:R-:W-:Y:S02]  /*3820*/  SGXT.U32 R8, R8, 0x2 ;  /* 0x000000020808781a */ /* 0x000fe40000000000 */
[----:B------:R-:W-:Y:S02]  /*3830*/  ISETP.GE.AND P3, PT, R30, UR7, PT ;  /* 0x000000071e007c0c */ /* 0x000fe4000bf66270 */
[----:B------:R-:W-:-:S02]  /*3840*/  IADD3 R30, P6, PT, R10, R2, RZ ;  /* 0x000000020a1e7210 */ /* 0x000fc40007fde0ff */
[----:B------:R-:W-:Y:S02]  /*3850*/  LOP3.LUT R8, R8, 0x78, RZ, 0xfc, !PT ;  /* 0x0000007808087812 */ /* 0x000fe400078efcff */
[C---:B------:R-:W-:Y:S02]  /*3860*/  LOP3.LUT R53, R47.reuse, 0x78, RZ, 0xfc, !PT ;  /* 0x000000782f357812 */ /* 0x040fe400078efcff */
[----:B------:R-:W-:Y:S02]  /*3870*/  LOP3.LUT R54, R47, 0x7c, RZ, 0xfc, !PT ;  /* 0x0000007c2f367812 */ /* 0x000fe400078efcff */
[----:B------:R-:W-:Y:S01]  /*3880*/  PRMT R47, RZ, 0x7610, R47 ;  /* 0x00007610ff2f7816 */ /* 0x000fe2000000002f */
[----:B0-----:R-:W-:Y:S01]  /*3890*/  IMAD R8, R8, R9, RZ ;  /* 0x0000000908087224 */ /* 0x001fe200078e02ff */
[----:B------:R-:W-:Y:S01]  /*38a0*/  LEA.HI.X.SX32 R31, R10, R3, 0x1, P6 ;  /* 0x000000030a1f7211 */ /* 0x000fe200030f0eff */
[----:B------:R-:W0:Y:S01]  /*38b0*/  LDC R9, c[0x0][0x3a8] ;  /* 0x0000ea00ff097b82 */ /* 0x000e220000000800 */
[----:B------:R-:W-:-:S03]  /*38c0*/  ISETP.GE.AND P6, PT, R53, UR7, PT ;  /* 0x0000000735007c0c */ /* 0x000fc6000bfc6270 */
[----:B------:R1:W3:Y:S01]  /*38d0*/  @!P5 LDG.E.U8 R47, desc[UR8][R30.64] ;  /* 0x000000081e2fd981 */ /* 0x0002e2000c1e1100 */
[----:B------:R-:W-:Y:S02]  /*38e0*/  ISETP.GE.AND P0, PT, R54, UR7, PT ;  /* 0x0000000736007c0c */ /* 0x000fe4000bf06270 */
[----:B------:R-:W-:Y:S02]  /*38f0*/  PRMT R53, RZ, 0x7610, R53 ;  /* 0x00007610ff357816 */ /* 0x000fe40000000035 */
[----:B------:R-:W-:Y:S02]  /*3900*/  PRMT R54, RZ, 0x7610, R54 ;  /* 0x00007610ff367816 */ /* 0x000fe40000000036 */
[----:B------:R-:W-:Y:S02]  /*3910*/  PRMT R55, RZ, 0x7610, R55 ;  /* 0x00007610ff377816 */ /* 0x000fe40000000037 */
[----:B------:R-:W3:Y:S01]  /*3920*/  @!P1 LDG.E.U8 R53, desc[UR8][R28.64] ;  /* 0x000000081c359981 */ /* 0x000ee2000c1e1100 */
[----:B-1----:R-:W-:-:S03]  /*3930*/  IADD3 R30, P5, PT, R8, R2, RZ ;  /* 0x00000002081e7210 */ /* 0x002fc60007fbe0ff */
[----:B------:R1:W3:Y:S01]  /*3940*/  @!P2 LDG.E.U8 R54, desc[UR8][R32.64] ;  /* 0x000000082036a981 */ /* 0x0002e2000c1e1100 */
[----:B------:R-:W-:-:S05]  /*3950*/  LEA.HI.X.SX32 R31, R8, R3, 0x1, P5 ;  /* 0x00000003081f7211 */ /* 0x000fca00028f0eff */
[----:B------:R0:W3:Y:S01]  /*3960*/  @!P6 LDG.E.U8 R55, desc[UR8][R30.64] ;  /* 0x000000081e37e981 */ /* 0x0000e2000c1e1100 */
[--C-:B------:R-:W-:Y:S02]  /*3970*/  SHF.R.U32.HI R8, RZ, 0x7, R60.reuse ;  /* 0x00000007ff087819 */ /* 0x100fe4000001163c */
[--C-:B------:R-:W-:Y:S02]  /*3980*/  SHF.R.U32.HI R10, RZ, 0x7, R60.reuse ;  /* 0x00000007ff0a7819 */ /* 0x100fe4000001163c */
[----:B------:R-:W-:Y:S02]  /*3990*/  SHF.R.U32.HI R13, RZ, 0x7, R60 ;  /* 0x00000007ff0d7819 */ /* 0x000fe4000001163c */
[----:B------:R-:W-:Y:S02]  /*39a0*/  SGXT.U32 R8, R8, 0x2 ;  /* 0x000000020808781a */ /* 0x000fe40000000000 */
[----:B------:R-:W-:Y:S02]  /*39b0*/  SGXT.U32 R10, R10, 0x2 ;  /* 0x000000020a0a781a */ /* 0x000fe40000000000 */
[----:B------:R-:W-:-:S02]  /*39c0*/  SGXT.U32 R13, R13, 0x2 ;  /* 0x000000020d0d781a */ /* 0x000fc40000000000 */
[----:B------:R-:W-:Y:S02]  /*39d0*/  LOP3.LUT R8, R8, 0x7c, RZ, 0xfc, !PT ;  /* 0x0000007c08087812 */ /* 0x000fe400078efcff */
[----:B------:R-:W-:Y:S02]  /*39e0*/  LOP3.LUT R13, R13, 0x5c, RZ, 0xfc, !PT ;  /* 0x0000005c0d0d7812 */ /* 0x000fe400078efcff */
[----:B------:R-:W-:Y:S01]  /*39f0*/  LOP3.LUT R10, R10, 0x6c, RZ, 0xfc, !PT ;  /* 0x0000006c0a0a7812 */ /* 0x000fe200078efcff */
[----:B0-----:R-:W-:Y:S02]  /*3a00*/  IMAD R8, R8, R9, RZ ;  /* 0x0000000908087224 */ /* 0x001fe400078e02ff */
[----:B------:R-:W-:Y:S02]  /*3a10*/  IMAD R13, R13, R14, RZ ;  /* 0x0000000e0d0d7224 */ /* 0x000fe400078e02ff */
[----:B------:R-:W-:Y:S01]  /*3a20*/  IMAD R10, R10, R12, RZ ;  /* 0x0000000c0a0a7224 */ /* 0x000fe200078e02ff */
[----:B-1----:R-:W-:-:S02]  /*3a30*/  IADD3 R32, P1, PT, R8, R2, RZ ;  /* 0x0000000208207210 */ /* 0x002fc40007f3e0ff */
[CC--:B------:R-:W-:Y:S02]  /*3a40*/  IADD3 R28, P5, PT, R13.reuse, R2.reuse, RZ ;  /* 0x000000020d1c7210 */ /* 0x0c0fe40007fbe0ff */
[----:B------:R-:W-:Y:S02]  /*3a50*/  IADD3 R30, P2, PT, R10, R2, RZ ;  /* 0x000000020a1e7210 */ /* 0x000fe40007f5e0ff */
[----:B------:R-:W-:Y:S02]  /*3a60*/  PRMT R57, RZ, 0x7610, R57 ;  /* 0x00007610ff397816 */ /* 0x000fe40000000039 */
[----:B------:R-:W-:Y:S02]  /*3a70*/  PRMT R58, RZ, 0x7610, R58 ;  /* 0x00007610ff3a7816 */ /* 0x000fe4000000003a */
[----:B------:R-:W-:Y:S02]  /*3a80*/  PRMT R59, RZ, 0x7610, R59 ;  /* 0x00007610ff3b7816 */ /* 0x000fe4000000003b */
[----:B------:R-:W-:-:S02]  /*3a90*/  LEA.HI.X.SX32 R29, R13, R3, 0x1, P5 ;  /* 0x000000030d1d7211 */ /* 0x000fc400028f0eff */
[-C--:B------:R-:W-:Y:S02]  /*3aa0*/  LEA.HI.X.SX32 R31, R10, R3.reuse, 0x1, P2 ;  /* 0x000000030a1f7211 */ /* 0x080fe400010f0eff */
[----:B------:R-:W-:Y:S01]  /*3ab0*/  LEA.HI.X.SX32 R33, R8, R3, 0x1, P1 ;  /* 0x0000000308217211 */ /* 0x000fe200008f0eff */
[----:B------:R0:W3:Y:S04]  /*3ac0*/  @!P4 LDG.E.U8 R57, desc[UR8][R28.64] ;  /* 0x000000081c39c981 */ /* 0x0000e8000c1e1100 */
[----:B------:R-:W3:Y:S04]  /*3ad0*/  @!P3 LDG.E.U8 R58, desc[UR8][R30.64] ;  /* 0x000000081e3ab981 */ /* 0x000ee8000c1e1100 */
[----:B------:R1:W3:Y:S01]  /*3ae0*/  @!P0 LDG.E.U8 R59, desc[UR8][R32.64] ;  /* 0x00000008203b8981 */ /* 0x0002e2000c1e1100 */
[----:B------:R-:W-:-:S03]  /*3af0*/  LOP3.LUT R8, R60, 0x180, RZ, 0xc0, !PT ;  /* 0x000001803c087812 */ /* 0x000fc600078ec0ff */
[----:B------:R0:W-:Y:S01]  /*3b00*/  STL [R1+0x234], R2 ;  /* 0x0002340201007387 */ /* 0x0001e20000100800 */
[----:B------:R-:W-:-:S04]  /*3b10*/  SHF.R.U32.HI R8, RZ, 0x4, R8 ;  /* 0x00000004ff087819 */ /* 0x000fc80000011608 */
[----:B------:R-:W-:Y:S02]  /*3b20*/  LOP3.LUT R8, R8, 0x1ff, R60, 0x78, !PT ;  /* 0x000001ff08087812 */ /* 0x000fe400078e783c */
[----:B0-----:R-:W-:-:S04]  /*3b30*/  LOP3.LUT R2, R11, 0x180, RZ, 0xc0, !PT ;  /* 0x000001800b027812 */ /* 0x001fc800078ec0ff */
[----:B------:R-:W-:Y:S02]  /*3b40*/  SHF.R.U32.HI R28, RZ, 0x4, R2 ;  /* 0x00000004ff1c7819 */ /* 0x000fe40000011602 */
[----:B------:R-:W-:Y:S01]  /*3b50*/  LOP3.LUT R2, R60, 0x180, RZ, 0xc0, !PT ;  /* 0x000001803c027812 */ /* 0x000fe200078ec0ff */
[----:B------:R-:W-:Y:S01]  /*3b60*/  STL [R1+0x228], R3 ;  /* 0x0002280301007387 */ /* 0x000fe20000100800 */
[----:B------:R-:W-:Y:S01]  /*3b70*/  LOP3.LUT R28, R28, 0x1ff, R11, 0x78, !PT ;  /* 0x000001ff1c1c7812 */ /* 0x000fe200078e780b */
[----:B------:R-:W-:Y:S01]  /*3b80*/  BAR.SYNC.DEFER_BLOCKING 0x0 ;  /* 0x0000000000007b1d */ /* 0x000fe20000010000 */
[----:B------:R-:W-:Y:S02]  /*3b90*/  LOP3.LUT R8, R8, 0x20, RZ, 0x3c, !PT ;  /* 0x0000002008087812 */ /* 0x000fe400078e3cff */
[----:B------:R-:W-:-:S03]  /*3ba0*/  SHF.R.U32.HI R2, RZ, 0x4, R2 ;  /* 0x00000004ff027819 */ /* 0x000fc60000011602 */
[----:B------:R-:W3:Y:S01]  /*3bb0*/  LDL R13, [R1+0x118] ;  /* 0x00011800010d7983 */ /* 0x000ee20000100800 */
[----:B------:R-:W-:-:S03]  /*3bc0*/  LOP3.LUT R2, R2, 0x1ff, R60, 0x78, !PT ;  /* 0x000001ff02027812 */ /* 0x000fc600078e783c */
[----:B------:R-:W3:Y:S01]  /*3bd0*/  LDL R12, [R1+0x120] ;  /* 0x00012000010c7983 */ /* 0x000ee20000100800 */
[----:B------:R-:W-:-:S03]  /*3be0*/  LOP3.LUT R2, R2, 0x40, RZ, 0x3c, !PT ;  /* 0x0000004002027812 */ /* 0x000fc600078e3cff */
[----:B------:R-:W3:Y:S04]  /*3bf0*/  LDL R10, [R1+0x148] ;  /* 0x00014800010a7983 */ /* 0x000ee80000100800 */
[----:B------:R-:W3:Y:S04]  /*3c00*/  LDL R32, [R1+0x11c] ;  /* 0x00011c0001207983 */ /* 0x000ee80000100800 */
[----:B--2---:R-:W-:Y:S04]  /*3c10*/  STS.U8 [R28+UR5], R56 ;  /* 0x000000381c007988 */ /* 0x004fe80008000005 */
[----:B------:R-:W-:Y:S04]  /*3c20*/  STS.U8 [R28+UR5+0x800], R48 ;  /* 0x000800301c007988 */ /* 0x000fe80008000005 */
[----:B------:R-:W-:Y:S04]  /*3c30*/  STS.U8 [R28+UR5+0x1000], R17 ;  /* 0x001000111c007988 */ /* 0x000fe80008000005 */
[----:B------:R-:W-:Y:S04]  /*3c40*/  STS.U8 [R28+UR5+0x1800], R7 ;  /* 0x001800071c007988 */ /* 0x000fe80008000005 */
[----:B----4-:R-:W-:Y:S04]  /*3c50*/  STS.U8 [R28+UR5+0x2000], R16 ;  /* 0x002000101c007988 */ /* 0x010fe80008000005 */
[----:B---3--:R0:W-:Y:S04]  /*3c60*/  STS.U8 [R28+UR5+0x2800], R21 ;  /* 0x002800151c007988 */ /* 0x0081e80008000005 */
[----:B0-----:R-:W2:Y:S04]  /*3c70*/  LDL R21, [R1+0x114] ;  /* 0x0001140001157983 */ /* 0x001ea80000100800 */
[----:B------:R-:W-:Y:S04]  /*3c80*/  STS.U8 [R28+UR5+0x3000], R45 ;  /* 0x0030002d1c007988 */ /* 0x000fe80008000005 */
        /* <DEDUP_REMOVED lines=8> */
[----:B------:R0:W-:Y:S04]  /*3d10*/  STS.U8 [R8+UR5+0x3a00], R47 ;  /* 0x003a002f08007988 */ /* 0x0001e80008000005 */
[----:B------:R-:W-:Y:S04]  /*3d20*/  STS.U8 [R2+UR5+0x400], R50 ;  /* 0x0004003202007988 */ /* 0x000fe80008000005 */
[----:B------:R-:W-:Y:S01]  /*3d30*/  STS.U8 [R2+UR5+0xc00], R25 ;  /* 0x000c001902007988 */ /* 0x000fe20008000005 */
[----:B0-----:R-:W-:-:S03]  /*3d40*/  LOP3.LUT R8, R60, 0x7f, RZ, 0xc0, !PT ;  /* 0x0000007f3c087812 */ /* 0x001fc600078ec0ff */
[----:B------:R0:W-:Y:S04]  /*3d50*/  STS.U8 [R2+UR5+0x1400], R24 ;  /* 0x0014001802007988 */ /* 0x0001e80008000005 */
[----:B------:R-:W-:Y:S04]  /*3d60*/  STS.U8 [R2+UR5+0x1c00], R23 ;  /* 0x001c001702007988 */ /* 0x000fe80008000005 */
[----:B------:R-:W-:Y:S04]  /*3d70*/  STS.U8 [R2+UR5+0x2400], R22 ;  /* 0x0024001602007988 */ /* 0x000fe80008000005 */
[----:B------:R-:W-:Y:S01]  /*3d80*/  STS.U8 [R2+UR5+0x2c00], R53 ;  /* 0x002c003502007988 */ /* 0x000fe20008000005 */
[----:B------:R-:W-:-:S03]  /*3d90*/  ISETP.GE.AND P0, PT, R8, UR7, PT ;  /* 0x0000000708007c0c */ /* 0x000fc6000bf06270 */
[----:B------:R-:W-:Y:S01]  /*3da0*/  STS.U8 [R2+UR5+0x3400], R54 ;  /* 0x0034003602007988 */ /* 0x000fe20008000005 */
[----:B------:R-:W-:-:S03]  /*3db0*/  IMAD R9, R8, UR10, RZ ;  /* 0x0000000a08097c24 */ /* 0x000fc6000f8e02ff */
[----:B------:R3:W-:Y:S04]  /*3dc0*/  STS.U8 [R2+UR5+0x3c00], R55 ;  /* 0x003c003702007988 */ /* 0x0007e80008000005 */
[----:B0-----:R-:W4:Y:S04]  /*3dd0*/  LDL R24, [R1+0x13c] ;  /* 0x00013c0001187983 */ /* 0x001f280000100800 */
[----:B---3--:R-:W3:Y:S04]  /*3de0*/  LDL.LU R2, [R1+0x14c] ;  /* 0x00014c0001027983 */ /* 0x008ee80000300800 */
[----:B------:R-:W3:Y:S04]  /*3df0*/  LDL.LU R3, [R1+0x17c] ;  /* 0x00017c0001037983 */ /* 0x000ee80000300800 */
[----:B------:R-:W3:Y:S01]  /*3e00*/  LDL R8, [R1+0x140] ;  /* 0x0001400001087983 */ /* 0x000ee20000100800 */
[----:B-1----:R-:W-:-:S03]  /*3e10*/  SHF.R.S32.HI R33, RZ, 0x1f, R9 ;  /* 0x0000001fff217819 */ /* 0x002fc60000011409 */
[----:B------:R-:W3:Y:S04]  /*3e20*/  LDL R31, [R1+0x138] ;  /* 0x00013800011f7983 */ /* 0x000ee80000100800 */
[----:B------:R-:W3:Y:S04]  /*3e30*/  LDL R15, [R1+0x158] ;  /* 0x00015800010f7983 */ /* 0x000ee80000100800 */
[----:B------:R-:W3:Y:S04]  /*3e40*/  LDL R14, [R1+0x170] ;  /* 0x00017000010e7983 */ /* 0x000ee80000100800 */
[----:B------:R-:W3:Y:S04]  /*3e50*/  LDL R30, [R1+0x16c] ;  /* 0x00016c00011e7983 */ /* 0x000ee80000100800 */
[----:B-----5:R-:W-:Y:S04]  /*3e60*/  STS.U8 [R5+UR5+0x600], R49 ;  /* 0x0006003105007988 */ /* 0x020fe80008000005 */
[----:B------:R-:W-:Y:S04]  /*3e70*/  STS.U8 [R5+UR5+0xe00], R20 ;  /* 0x000e001405007988 */ /* 0x000fe80008000005 */
[----:B------:R-:W-:Y:S04]  /*3e80*/  STS.U8 [R5+UR5+0x1600], R19 ;  /* 0x0016001305007988 */ /* 0x000fe80008000005 */
[----:B------:R-:W-:Y:S04]  /*3e90*/  STS.U8 [R5+UR5+0x1e00], R18 ;  /* 0x001e001205007988 */ /* 0x000fe80008000005 */
[----:B------:R-:W-:Y:S04]  /*3ea0*/  STS.U8 [R5+UR5+0x2600], R6 ;  /* 0x0026000605007988 */ /* 0x000fe80008000005 */
[----:B------:R-:W-:Y:S04]  /*3eb0*/  STS.U8 [R5+UR5+0x2e00], R57 ;  /* 0x002e003905007988 */ /* 0x000fe80008000005 */
[----:B------:R-:W-:Y:S01]  /*3ec0*/  STS.U8 [R5+UR5+0x3600], R58 ;  /* 0x0036003a05007988 */ /* 0x000fe20008000005 */
[----:B------:R-:W-:-:S03]  /*3ed0*/  IADD3 R16, P1, PT, R9, R13, RZ ;  /* 0x0000000d09107210 */ /* 0x000fc60007f3e0ff */
[----:B------:R-:W3:Y:S04]  /*3ee0*/  LDL R13, [R1+0x178] ;  /* 0x00017800010d7983 */ /* 0x000ee80000100800 */
[----:B------:R-:W-:Y:S04]  /*3ef0*/  STS.U8 [R5+UR5+0x3e00], R59 ;  /* 0x003e003b05007988 */ /* 0x000fe80008000005 */
[----:B------:R0:W-:Y:S01]  /*3f00*/  STL [R1+0x224], R5 ;  /* 0x0002240501007387 */ /* 0x0001e20000100800 */
[----:B------:R-:W-:Y:S01]  /*3f10*/  IADD3 R26, P3, PT, R9, R10, RZ ;  /* 0x0000000a091a7210 */ /* 0x000fe20007f7e0ff */
[----:B------:R-:W-:Y:S06]  /*3f20*/  BAR.SYNC.DEFER_BLOCKING 0x0 ;  /* 0x0000000000007b1d */ /* 0x000fec0000010000 */
[----:B0-----:R-:W3:Y:S04]  /*3f30*/  LDL.LU R5, [R1+0x19c] ;  /* 0x00019c0001057983 */ /* 0x001ee80000300800 */
[----:B------:R-:W3:Y:S04]  /*3f40*/  LDL R29, [R1+0x180] ;  /* 0x00018000011d7983 */ /* 0x000ee80000100800 */
[----:B------:R-:W3:Y:S01]  /*3f50*/  LDL R10, [R1+0x190] ;  /* 0x00019000010a7983 */ /* 0x000ee20000100800 */
[----:B------:R-:W-:-:S02]  /*3f60*/  PRMT R23, RZ, 0x7610, R23 ;  /* 0x00007610ff177816 */ /* 0x000fc40000000017 */
[----:B------:R-:W-:Y:S01]  /*3f70*/  PRMT R18, RZ, 0x7610, R18 ;  /* 0x00007610ff127816 */ /* 0x000fe20000000012 */
[----:B------:R-:W3:Y:S01]  /*3f80*/  LDL R28, [R1+0x188] ;  /* 0x00018800011c7983 */ /* 0x000ee20000100800 */
[----:B------:R-:W-:Y:S02]  /*3f90*/  PRMT R6, RZ, 0x7610, R6 ;  /* 0x00007610ff067816 */ /* 0x000fe40000000006 */
[----:B------:R-:W-:Y:S01]  /*3fa0*/  PRMT R34, RZ, 0x7610, R34 ;  /* 0x00007610ff227816 */ /* 0x000fe20000000022 */
[----:B------:R-:W-:Y:S01]  /*3fb0*/  LDS.U8 R61, [R0+UR5+0x88] ;  /* 0x00008805003d7984 */ /* 0x000fe20008000000 */
[----:B----4-:R-:W-:Y:S01]  /*3fc0*/  IADD3 R24, P2, PT, R9, R24, RZ ;  /* 0x0000001809187210 */ /* 0x010fe20007f5e0ff */
[----:B--2---:R-:W-:Y:S01]  /*3fd0*/  IMAD.X R17, R33, 0x1, R21, P1 ;  /* 0x0000000121117824 */ /* 0x004fe200008e0615 */
[----:B------:R-:W-:Y:S01]  /*3fe0*/  IADD3 R20, P1, PT, R9, R12, RZ ;  /* 0x0000000c09147210 */ /* 0x000fe20007f3e0ff */
[----:B------:R-:W-:Y:S04]  /*3ff0*/  LDS.U8 R60, [R0+UR5+0x80] ;  /* 0x00008005003c7984 */ /* 0x000fe80008000000 */
[----:B------:R-:W2:Y:S01]  /*4000*/  LDL R12, [R1+0x174] ;  /* 0x00017400010c7983 */ /* 0x000ea20000100800 */
[----:B---3--:R-:W-:-:S03]  /*4010*/  IMAD.X R27, R33, 0x1, R8, P3 ;  /* 0x00000001211b7824 */ /* 0x008fc600018e0608 */
[----:B------:R0:W3:Y:S04]  /*4020*/  @!P0 LDG.E.U8 R18, desc[UR8][R16.64] ;  /* 0x0000000810128981 */ /* 0x0000e8000c1e1100 */
[----:B------:R-:W4:Y:S01]  /*4030*/  LDL R8, [R1+0x18c] ;  /* 0x00018c0001087983 */ /* 0x000f220000100800 */
[----:B------:R-:W-:-:S03]  /*4040*/  IMAD.X R21, R33, 0x1, R32, P1 ;  /* 0x0000000121157824 */ /* 0x000fc600008e0620 */
[----:B------:R-:W3:Y:S01]  /*4050*/  @!P0 LDG.E.U8 R23, desc[UR8][R26.64] ;  /* 0x000000081a178981 */ /* 0x000ee2000c1e1100 */
[----:B------:R-:W-:Y:S01]  /*4060*/  IMAD.X R25, R33, 0x1, R31, P2 ;  /* 0x0000000121197824 */ /* 0x000fe200010e061f */
[----:B0-----:R-:W-:Y:S02]  /*4070*/  PRMT R17, RZ, 0x7610, R17 ;  /* 0x00007610ff117816 */ /* 0x001fe40000000011 */
[----:B------:R0:W3:Y:S04]  /*4080*/  @!P0 LDG.E.U8 R6, desc[UR8][R20.64] ;  /* 0x0000000814068981 */ /* 0x0000e8000c1e1100 */
[----:B------:R-:W3:Y:S04]  /*4090*/  LDL R32, [R1+0x184] ;  /* 0x0001840001207983 */ /* 0x000ee80000100800 */
[----:B------:R1:W3:Y:S01]  /*40a0*/  @!P0 LDG.E.U8 R17, desc[UR8][R24.64] ;  /* 0x0000000818118981 */ /* 0x0002e2000c1e1100 */
[----:B0-----:R-:W-:-:S03]  /*40b0*/  IADD3 R20, P1, PT, R9, R15, RZ ;  /* 0x0000000f09147210 */ /* 0x001fc60007f3e0ff */
[----:B------:R-:W3:Y:S02]  /*40c0*/  LDL R15, [R1+0x1a0] ;  /* 0x0001a000010f7983 */ /* 0x000ee40000100800 */
[----:B------:R-:W-:Y:S01]  /*40d0*/  IMAD.X R21, R33, 0x1, R2, P1 ;  /* 0x0000000121157824 */ /* 0x000fe200008e0602 */
[----:B------:R-:W-:Y:S01]  /*40e0*/  PRMT R19, RZ, 0x7610, R19 ;  /* 0x00007610ff137816 */ /* 0x000fe20000000013 */
[----:B------:R-:W-:Y:S01]  /*40f0*/  LDS.U8 R59, [R0+UR5+0x888] ;  /* 0x00088805003b7984 */ /* 0x000fe20008000000 */
[----:B-1----:R-:W-:-:S03]  /*4100*/  IADD3 R24, P2, PT, R9, R14, RZ ;  /* 0x0000000e09187210 */ /* 0x002fc60007f5e0ff */
[----:B------:R-:W3:Y:S02]  /*4110*/  LDL R14, [R1+0x110] ;  /* 0x00011000010e7983 */ /* 0x000ee40000100800 */
[----:B------:R-:W-:-:S05]  /*4120*/  IMAD.X R25, R33, 0x1, R30, P2 ;  /* 0x0000000121197824 */ /* 0x000fca00010e061e */
[----:B------:R-:W3:Y:S01]  /*4130*/  @!P0 LDG.E.U8 R19, desc[UR8][R24.64] ;  /* 0x0000000818138981 */ /* 0x000ee2000c1e1100 */
[----:B------:R-:W-:-:S03]  /*4140*/  IADD3 R26, P3, PT, R9, R13, RZ ;  /* 0x0000000d091a7210 */ /* 0x000fc60007f7e0ff */
[----:B------:R-:W3:Y:S04]  /*4150*/  LDL R13, [R1+0x194] ;  /* 0x00019400010d7983 */ /* 0x000ee80000100800 */
[----:B------:R-:W-:Y:S01]  /*4160*/  STL [R1+0x23c], R2 ;  /* 0x00023c0201007387 */ /* 0x000fe20000100800 */
[----:B--2---:R-:W-:Y:S01]  /*4170*/  IMAD.X R27, R33, 0x1, R12, P3 ;  /* 0x00000001211b7824 */ /* 0x004fe200018e060c */
[C---:B------:R-:W-:Y:S02]  /*4180*/  IADD3 R30, P3, PT, R9.reuse, R10, RZ ;  /* 0x0000000a091e7210 */ /* 0x040fe40007f7e0ff */
[----:B------:R-:W2:Y:S04]  /*4190*/  LDL R12, [R1+0xec] ;  /* 0x0000ec00010c7983 */ /* 0x000ea80000100800 */
[----:B------:R0:W2:Y:S04]  /*41a0*/  @!P0 LDG.E.U8 R34, desc[UR8][R26.64] ;  /* 0x000000081a228981 */ /* 0x0000a8000c1e1100 */
[----:B------:R-:W2:Y:S01]  /*41b0*/  LDL R10, [R1+0x128] ;  /* 0x00012800010a7983 */ /* 0x000ea20000100800 */
[----:B0-----:R-:W-:-:S03]  /*41c0*/  IADD3 R26, P1, PT, R9, R29, RZ ;  /* 0x0000001d091a7210 */ /* 0x001fc60007f3e0ff */
[----:B------:R0:W-:Y:S02]  /*41d0*/  STL [R1+0x230], R3 ;  /* 0x0002300301007387 */ /* 0x0001e40000100800 */
[C---:B------:R-:W-:Y:S02]  /*41e0*/  IMAD.X R27, R33.reuse, 0x1, R3, P1 ;  /* 0x00000001211b7824 */ /* 0x040fe400008e0603 */
[----:B----4-:R-:W-:Y:S01]  /*41f0*/  IMAD.X R31, R33, 0x1, R8, P3 ;  /* 0x00000001211f7824 */ /* 0x010fe200018e0608 */
[----:B0-----:R-:W4:Y:S04]  /*4200*/  LDL.LU R3, [R1+0x198] ;  /* 0x0001980001037983 */ /* 0x001f280000300800 */
[----:B------:R-:W2:Y:S04]  /*4210*/  LDL R8, [R1+0xe4] ;  /* 0x0000e40001087983 */ /* 0x000ea80000100800 */
[----:B------:R-:W2:Y:S01]  /*4220*/  LDL.LU R2, [R1+0x168] ;  /* 0x0001680001027983 */ /* 0x000ea20000300800 */
[----:B------:R-:W-:-:S02]  /*4230*/  IADD3 R28, P2, PT, R9, R28, RZ ;  /* 0x0000001c091c7210 */ /* 0x000fc40007f5e0ff */
[----:B------:R-:W-:-:S03]  /*4240*/  PRMT R25, RZ, 0x7610, R25 ;  /* 0x00007610ff197816 */ /* 0x000fc60000000019 */
[----:B---3--:R-:W-:Y:S01]  /*4250*/  IMAD.X R29, R33, 0x1, R32, P2 ;  /* 0x00000001211d7824 */ /* 0x008fe200010e0620 */
[----:B------:R-:W-:-:S04]  /*4260*/  PRMT R16, RZ, 0x7610, R16 ;  /* 0x00007610ff107816 */ /* 0x000fc80000000010 */
[----:B------:R0:W3:Y:S01]  /*4270*/  @!P0 LDG.E.U8 R25, desc[UR8][R28.64] ;  /* 0x000000081c198981 */ /* 0x0000e2000c1e1100 */
[----:B------:R-:W-:-:S03]  /*4280*/  PRMT R24, RZ, 0x7610, R24 ;  /* 0x00007610ff187816 */ /* 0x000fc60000000018 */
[----:B------:R4:W3:Y:S01]  /*4290*/  @!P0 LDG.E.U8 R16, desc[UR8][R26.64] ;  /* 0x000000081a108981 */ /* 0x0008e2000c1e1100 */
[----:B0-----:R-:W-:-:S05]  /*42a0*/  IADD3 R28, P3, PT, R9, R15, RZ ;  /* 0x0000000f091c7210 */ /* 0x001fca0007f7e0ff */
[----:B------:R-:W-:-:S05]  /*42b0*/  IMAD.X R29, R33, 0x1, R5, P3 ;  /* 0x00000001211d7824 */ /* 0x000fca00018e0605 */
[----:B------:R2:W3:Y:S01]  /*42c0*/  @!P0 LDG.E.U8 R24, desc[UR8][R28.64] ;  /* 0x000000081c188981 */ /* 0x0004e2000c1e1100 */
[----:B----4-:R-:W-:-:S03]  /*42d0*/  IADD3 R26, P2, PT, R9, R3, RZ ;  /* 0x00000003091a7210 */ /* 0x010fc60007f5e0ff */
[----:B------:R0:W-:Y:S02]  /*42e0*/  STL [R1+0x238], R3 ;  /* 0x0002380301007387 */ /* 0x0001e40000100800 */
[----:B------:R-:W-:Y:S01]  /*42f0*/  IMAD.X R27, R33, 0x1, R13, P2 ;  /* 0x00000001211b7824 */ /* 0x000fe200010e060d */
[----:B--2---:R-:W-:Y:S01]  /*4300*/  IADD3 R28, P2, PT, R9, R2, RZ ;  /* 0x00000002091c7210 */ /* 0x004fe20007f5e0ff */
[----:B0-----:R-:W2:Y:S04]  /*4310*/  LDL.LU R3, [R1+0x124] ;  /* 0x0001240001037983 */ /* 0x001ea80000300800 */
[----:B------:R0:W-:Y:S04]  /*4320*/  STL [R1+0x22c], R5 ;  /* 0x00022c0501007387 */ /* 0x0001e80000100800 */
[----:B0-----:R-:W4:Y:S04]  /*4330*/  LDL.LU R5, [R1+0x15c] ;  /* 0x00015c0001057983 */ /* 0x001f280000300800 */
[----:B------:R0:W-:Y:S04]  /*4340*/  STL [R1+0x240], R2 ;  /* 0x0002400201007387 */ /* 0x0001e80000100800 */
[----:B0-----:R-:W3:Y:S01]  /*4350*/  LDL.LU R2, [R1+0xe8] ;  /* 0x0000e80001027983 */ /* 0x001ee20000300800 */
[----:B------:R-:W-:-:S06]  /*4360*/  PRMT R7, RZ, 0x7610, R7 ;  /* 0x00007610ff077816 */ /* 0x000fcc0000000007 */
[----:B------:R0:W3:Y:S02]  /*4370*/  @!P0 LDG.E.U8 R7, desc[UR8][R20.64] ;  /* 0x0000000814078981 */ /* 0x0000e4000c1e1100 */
[----:B0-----:R-:W-:-:S06]  /*4380*/  PRMT R20, RZ, 0x7610, R20 ;  /* 0x00007610ff147816 */ /* 0x001fcc0000000014 */
[----:B------:R0:W3:Y:S01]  /*4390*/  @!P0 LDG.E.U8 R20, desc[UR8][R30.64] ;  /* 0x000000081e148981 */ /* 0x0000e2000c1e1100 */
[----:B------:R-:W-:Y:S02]  /*43a0*/  PRMT R21, RZ, 0x7610, R21 ;  /* 0x00007610ff157816 */ /* 0x000fe40000000015 */
[----:B0-----:R-:W-:Y:S02]  /*43b0*/  IADD3 R30, P1, PT, R9, R14, RZ ;  /* 0x0000000e091e7210 */ /* 0x001fe40007f3e0ff */
[----:B------:R-:W-:-:S03]  /*43c0*/  PRMT R35, RZ, 0x7610, R35 ;  /* 0x00007610ff237816 */ /* 0x000fc60000000023 */
[----:B------:R-:W-:-:S03]  /*43d0*/  IMAD.X R31, R33, 0x1, R12, P1 ;  /* 0x00000001211f7824 */ /* 0x000fc600008e060c */
[----:B------:R0:W3:Y:S04]  /*43e0*/  @!P0 LDG.E.U8 R35, desc[UR8][R26.64] ;  /* 0x000000081a238981 */ /* 0x0000e8000c1e1100 */
[----:B------:R1:W3:Y:S01]  /*43f0*/  @!P0 LDG.E.U8 R21, desc[UR8][R30.64] ;  /* 0x000000081e158981 */ /* 0x0002e2000c1e1100 */
[----:B------:R-:W-:Y:S02]  /*4400*/  PRMT R22, RZ, 0x7610, R22 ;  /* 0x00007610ff167816 */ /* 0x000fe40000000016 */
[----:B0-----:R-:W-:Y:S02]  /*4410*/  PRMT R26, RZ, 0x7610, R26 ;  /* 0x00007610ff1a7816 */ /* 0x001fe4000000001a */
[----:B-1----:R-:W-:Y:S02]  /*4420*/  IADD3 R30, P1, PT, R9, R10, RZ ;  /* 0x0000000a091e7210 */ /* 0x002fe40007f3e0ff */
[----:B------:R-:W-:-:S03]  /*4430*/  PRMT R27, RZ, 0x7610, R27 ;  /* 0x00007610ff1b7816 */ /* 0x000fc6000000001b */
[----:B--2---:R-:W-:-:S05]  /*4440*/  IMAD.X R31, R33, 0x1, R3, P1 ;  /* 0x00000001211f7824 */ /* 0x004fca00008e0603 */
[----:B------:R0:W2:Y:S01]  /*4450*/  @!P0 LDG.E.U8 R26, desc[UR8][R30.64] ;  /* 0x000000081e1a8981 */ /* 0x0000a2000c1e1100 */
[----:B----4-:R-:W-:-:S03]  /*4460*/  IMAD.X R29, R33, 0x1, R5, P2 ;  /* 0x00000001211d7824 */ /* 0x010fc600010e0605 */
[----:B0-----:R-:W0:Y:S04]  /*4470*/  LDS.U8 R30, [R0+UR5] ;  /* 0x00000005001e7984 */ /* 0x001e280008000000 */
[----:B------:R-:W-:Y:S04]  /*4480*/  LDS.U8 R31, [R0+UR5+0x808] ;  /* 0x00080805001f7984 */ /* 0x000fe80008000000 */
[----:B------:R1:W4:Y:S01]  /*4490*/  @!P0 LDG.E.U8 R27, desc[UR8][R28.64] ;  /* 0x000000081c1b8981 */ /* 0x000322000c1e1100 */
[----:B---3--:R-:W-:-:S03]  /*44a0*/  IADD3 R32, P3, PT, R9, R2, RZ ;  /* 0x0000000209207210 */ /* 0x008fc60007f7e0ff */
[----:B------:R3:W-:Y:S02]  /*44b0*/  STL [R1+0x244], R2 ;  /* 0x0002440201007387 */ /* 0x0007e40000100800 */
[----:B------:R-:W-:Y:S02]  /*44c0*/  IMAD.X R33, R33, 0x1, R8, P3 ;  /* 0x0000000121217824 */ /* 0x000fe400018e0608 */
[----:B-1----:R-:W-:Y:S04]  /*44d0*/  LDS.U8 R29, [R0+UR5+0x8] ;  /* 0x00000805001d7984 */ /* 0x002fe80008000000 */
[----:B------:R1:W2:Y:S01]  /*44e0*/  @!P0 LDG.E.U8 R22, desc[UR8][R32.64] ;  /* 0x0000000820168981 */ /* 0x0002a2000c1e1100 */
[----:B---3--:R-:W-:-:S03]  /*44f0*/  LOP3.LUT R2, R0, 0x150, RZ, 0x3c, !PT ;  /* 0x0000015000027812 */ /* 0x008fc600078e3cff */
[----:B------:R-:W-:Y:S04]  /*4500*/  LDS.U8 R28, [R0+UR5+0x800] ;  /* 0x00080005001c7984 */ /* 0x000fe80008000000 */
[----:B------:R-:W-:Y:S04]  /*4510*/  LDS.U8 R57, [R2+UR5] ;  /* 0x0000000502397984 */ /* 0x000fe80008000000 */
[----:B-1----:R-:W1:Y:S04]  /*4520*/  LDS.U8 R32, [R0+UR5+0x880] ;  /* 0x0008800500207984 */ /* 0x002e680008000000 */
[----:B------:R-:W3:Y:S04]  /*4530*/  LDS.U8 R58, [R2+UR5+0x88] ;  /* 0x00008805023a7984 */ /* 0x000ee80008000000 */
[----:B------:R0:W-:Y:S02]  /*4540*/  STL [R1+0x248], R5 ;  /* 0x0002480501007387 */ /* 0x0001e40000100800 */
[----:B0-----:R-:W-:Y:S01]  /*4550*/  IMAD R30, R61, 0x100, R30 ;  /* 0x000001003d1e7824 */ /* 0x001fe200078e021e */
[----:B------:R-:W-:Y:S01]  /*4560*/  LOP3.LUT R61, R11, 0x180, RZ, 0xc0, !PT ;  /* 0x000001800b3d7812 */ /* 0x000fe200078ec0ff */
[----:B------:R-:W-:Y:S04]  /*4570*/  LDS.U8 R13, [R2+UR5+0x8] ;  /* 0x00000805020d7984 */ /* 0x000fe80008000000 */
[----:B------:R-:W-:Y:S01]  /*4580*/  LDS.U8 R14, [R2+UR5+0x80] ;  /* 0x00008005020e7984 */ /* 0x000fe20008000000 */
[----:B------:R-:W-:-:S03]  /*4590*/  LOP3.LUT R5, R0, 0x110, RZ, 0x3c, !PT ;  /* 0x0000011000057812 */ /* 0x000fc600078e3cff */
[----:B------:R-:W-:Y:S04]  /*45a0*/  LDS.U8 R15, [R2+UR5+0x800] ;  /* 0x00080005020f7984 */ /* 0x000fe80008000000 */
[----:B------:R-:W-:Y:S04]  /*45b0*/  LDS.U8 R43, [R5+UR5] ;  /* 0x00000005052b7984 */ /* 0x000fe80008000000 */
[----:B------:R-:W0:Y:S04]  /*45c0*/  LDS.U8 R12, [R5+UR5+0x88] ;  /* 0x00008805050c7984 */ /* 0x000e280008000000 */
[----:B------:R-:W-:Y:S04]  /*45d0*/  LDS.U8 R33, [R5+UR5+0x8] ;  /* 0x0000080505217984 */ /* 0x000fe80008000000 */
[----:B------:R-:W0:Y:S01]  /*45e0*/  LDS.U8 R44, [R5+UR5+0x80] ;  /* 0x00008005052c7984 */ /* 0x000e220008000000 */
[----:B-1----:R-:W-:-:S03]  /*45f0*/  IMAD R31, R32, 0x100, R31 ;  /* 0x00000100201f7824 */ /* 0x002fc600078e021f */
[----:B------:R-:W1:Y:S01]  /*4600*/  LDS.U8 R8, [R2+UR5+0x888] ;  /* 0x0008880502087984 */ /* 0x000e620008000000 */
[----:B---3--:R-:W-:Y:S01]  /*4610*/  IMAD R32, R58, 0x100, R57 ;  /* 0x000001003a207824 */ /* 0x008fe200078e0239 */
[----:B------:R-:W-:Y:S02]  /*4620*/  SHF.R.U32.HI R57, RZ, 0x3, R61 ;  /* 0x00000003ff397819 */ /* 0x000fe4000001163d */
[----:B------:R-:W-:Y:S04]  /*4630*/  LDS.U8 R45, [R5+UR5+0x800] ;  /* 0x00080005052d7984 */ /* 0x000fe80008000000 */
[----:B------:R-:W3:Y:S01]  /*4640*/  LDS.U8 R46, [R5+UR5+0x888] ;  /* 0x00088805052e7984 */ /* 0x000ee20008000000 */
[----:B------:R-:W-:-:S03]  /*4650*/  LOP3.LUT R57, R57, 0x1ff, R11, 0x78, !PT ;  /* 0x000001ff39397812 */ /* 0x000fc600078e780b */
[----:B------:R-:W-:Y:S04]  /*4660*/  LDS.U8 R9, [R2+UR5+0x808] ;  /* 0x0008080502097984 */ /* 0x000fe80008000000 */
[----:B------:R-:W3:Y:S04]  /*4670*/  LDS.U8 R10, [R2+UR5+0x880] ;  /* 0x00088005020a7984 */ /* 0x000ee80008000000 */
[----:B------:R-:W3:Y:S01]  /*4680*/  LDS.U8 R11, [R0+UR5+0x1000] ;  /* 0x00100005000b7984 */ /* 0x000ee20008000000 */
[----:B------:R-:W-:Y:S02]  /*4690*/  IMAD R29, R60, 0x100, R29 ;  /* 0x000001003c1d7824 */ /* 0x000fe400078e021d */
[----:B------:R-:W-:Y:S01]  /*46a0*/  IMAD R28, R59, 0x100, R28 ;  /* 0x000001003b1c7824 */ /* 0x000fe200078e021c */
[----:B------:R-:W-:Y:S01]  /*46b0*/  STL [R1+0x24c], R3 ;  /* 0x00024c0301007387 */ /* 0x000fe20000100800 */
[----:B0-----:R-:W-:-:S03]  /*46c0*/  IMAD R60, R12, 0x100, R43 ;  /* 0x000001000c3c7824 */ /* 0x001fc600078e022b */
[----:B------:R-:W2:Y:S04]  /*46d0*/  LDL.LU R43, [R1+0x274] ;  /* 0x00027400012b7983 */ /* 0x000ea80000300800 */
[----:B------:R-:W2:Y:S01]  /*46e0*/  LDL.LU R12, [R1+0x270] ;  /* 0x00027000010c7983 */ /* 0x000ea20000300800 */
[----:B------:R-:W-:Y:S02]  /*46f0*/  IMAD R59, R44, 0x100, R33 ;  /* 0x000001002c3b7824 */ /* 0x000fe400078e0221 */
[----:B------:R-:W-:Y:S01]  /*4700*/  IMAD R33, R14, 0x100, R13 ;  /* 0x000001000e217824 */ /* 0x000fe200078e020d */
[----:B------:R-:W-:Y:S01]  /*4710*/  LDS.U8 R47, [R5+UR5+0x808] ;  /* 0x00080805052f7984 */ /* 0x000fe20008000000 */
[----:B-1----:R-:W-:-:S03]  /*4720*/  IMAD R44, R8, 0x100, R15 ;  /* 0x00000100082c7824 */ /* 0x002fc600078e020f */
[----:B------:R-:W2:Y:S04]  /*4730*/  LDL.LU R13, [R1+0x26c] ;  /* 0x00026c00010d7983 */ /* 0x000ea80000300800 */
[----:B------:R-:W2:Y:S01]  /*4740*/  LDL.LU R14, [R1+0x268] ;  /* 0x00026800010e7983 */ /* 0x000ea20000300800 */
[----:B---3--:R-:W-:-:S03]  /*4750*/  IMAD R46, R46, 0x100, R45 ;  /* 0x000001002e2e7824 */ /* 0x008fc600078e022d */
[----:B------:R-:W3:Y:S04]  /*4760*/  LDL.LU R15, [R1+0x264] ;  /* 0x00026400010f7983 */ /* 0x000ee80000300800 */
[----:B------:R-:W2:Y:S01]  /*4770*/  LDL.LU R8, [R1+0x260] ;  /* 0x0002600001087983 */ /* 0x000ea20000300800 */
[----:B------:R-:W-:-:S03]  /*4780*/  IMAD R45, R10, 0x100, R9 ;  /* 0x000001000a2d7824 */ /* 0x000fc600078e0209 */
[----:B------:R-:W-:Y:S04]  /*4790*/  LDS.U8 R48, [R5+UR5+0x880] ;  /* 0x0008800505307984 */ /* 0x000fe80008000000 */
[----:B------:R-:W2:Y:S04]  /*47a0*/  LDL.LU R9, [R1+0x25c] ;  /* 0x00025c0001097983 */ /* 0x000ea80000300800 */
[----:B------:R-:W2:Y:S04]  /*47b0*/  LDL.LU R10, [R1+0x258] ;  /* 0x00025800010a7983 */ /* 0x000ea80000300800 */
[----:B------:R-:W-:Y:S04]  /*47c0*/  STL [R1], R11 ;  /* 0x0000000b01007387 */ /* 0x000fe80000100800 */
[----:B------:R-:W0:Y:S04]  /*47d0*/  LDS.U8 R11, [R0+UR5+0x2000] ;  /* 0x00200005000b7984 */ /* 0x000e280008000000 */
[----:B------:R-:W-:Y:S04]  /*47e0*/  LDS.U8 R61, [R0+UR5+0x1088] ;  /* 0x00108805003d7984 */ /* 0x000fe80008000000 */
[----:B------:R-:W-:Y:S04]  /*47f0*/  LDS.U8 R58, [R0+UR5+0x1008] ;  /* 0x00100805003a7984 */ /* 0x000fe80008000000 */
[----:B0-----:R-:W-:Y:S04]  /*4800*/  STL [R1+0x80], R11 ;  /* 0x0000800b01007387 */ /* 0x001fe80000100800 */
[----:B------:R-:W0:Y:S04]  /*4810*/  LDS.U8 R11, [R0+UR5+0x2088] ;  /* 0x00208805000b7984 */ /* 0x000e280008000000 */
        /* <DEDUP_REMOVED lines=23> */
[----:B------:R-:W0:Y:S01]  /*4990*/  LDS.U8 R11, [R0+UR5+0x3888] ;  /* 0x00388805000b7984 */ /* 0x000e220008000000 */
[----:B------:R-:W-:-:S05]  /*49a0*/  LOP3.LUT R3, R0, 0x40, RZ, 0x3c, !PT ;  /* 0x0000004000037812 */ /* 0x000fca00078e3cff */
[----:B------:R-:W-:Y:S04]  /*49b0*/  LDS.U8 R49, [R3+UR5] ;  /* 0x0000000503317984 */ /* 0x000fe80008000000 */
[----:B------:R-:W-:Y:S04]  /*49c0*/  LDS.U8 R50, [R3+UR5+0x88] ;  /* 0x0000880503327984 */ /* 0x000fe80008000000 */
[----:B------:R-:W-:Y:S04]  /*49d0*/  LDS.U8 R51, [R3+UR5+0x8] ;  /* 0x0000080503337984 */ /* 0x000fe80008000000 */
[----:B------:R-:W-:Y:S04]  /*49e0*/  LDS.U8 R52, [R3+UR5+0x80] ;  /* 0x0000800503347984 */ /* 0x000fe80008000000 */
[----:B------:R-:W-:Y:S04]  /*49f0*/  LDS.U8 R53, [R3+UR5+0x800] ;  /* 0x0008000503357984 */ /* 0x000fe80008000000 */
[----:B------:R-:W-:Y:S04]  /*4a00*/  LDS.U8 R54, [R3+UR5+0x888] ;  /* 0x0008880503367984 */ /* 0x000fe80008000000 */
[----:B------:R-:W-:Y:S04]  /*4a10*/  LDS.U8 R55, [R3+UR5+0x808] ;  /* 0x0008080503377984 */ /* 0x000fe80008000000 */
[----:B------:R-:W-:Y:S04]  /*4a20*/  LDS.U8 R56, [R3+UR5+0x880] ;  /* 0x0008800503387984 */ /* 0x000fe80008000000 */
[----:B0-----:R-:W-:Y:S04]  /*4a30*/  STL [R1+0xf8], R11 ;  /* 0x0000f80b01007387 */ /* 0x001fe80000100800 */
[----:B------:R-:W0:Y:S04]  /*4a40*/  LDS.U8 R11, [R0+UR5+0x3808] ;  /* 0x00380805000b7984 */ /* 0x000e280008000000 */
[----:B0-----:R-:W-:Y:S04]  /*4a50*/  STL [R1+0xf4], R11 ;  /* 0x0000f40b01007387 */ /* 0x001fe80000100800 */
[----:B------:R-:W0:Y:S01]  /*4a60*/  LDS.U8 R11, [R0+UR5+0x3880] ;  /* 0x00388005000b7984 */ /* 0x000e220008000000 */
[----:B------:R-:W-:-:S02]  /*4a70*/  IMAD R47, R48, 0x100, R47 ;  /* 0x00000100302f7824 */ /* 0x000fc400078e022f */
[----:B------:R-:W-:Y:S01]  /*4a80*/  IMAD R49, R50, 0x100, R49 ;  /* 0x0000010032317824 */ /* 0x000fe200078e0231 */
[----:B------:R-:W-:Y:S01]  /*4a90*/  LDS.U8 R48, [R0+UR5+0x1880] ;  /* 0x0018800500307984 */ /* 0x000fe20008000000 */
[----:B------:R-:W-:Y:S02]  /*4aa0*/  IMAD R51, R52, 0x100, R51 ;  /* 0x0000010034337824 */ /* 0x000fe400078e0233 */
[----:B------:R-:W-:Y:S01]  /*4ab0*/  IMAD R53, R54, 0x100, R53 ;  /* 0x0000010036357824 */ /* 0x000fe200078e0235 */
[----:B------:R-:W-:Y:S01]  /*4ac0*/  LDS.U8 R52, [R0+UR5+0x1888] ;  /* 0x0018880500347984 */ /* 0x000fe20008000000 */
[----:B------:R-:W-:-:S03]  /*4ad0*/  IMAD R55, R56, 0x100, R55 ;  /* 0x0000010038377824 */ /* 0x000fc600078e0237 */
[----:B------:R-:W-:Y:S04]  /*4ae0*/  LDS.U8 R56, [R0+UR5+0x1080] ;  /* 0x0010800500387984 */ /* 0x000fe80008000000 */
[----:B------:R-:W-:Y:S04]  /*4af0*/  LDS.U8 R54, [R0+UR5+0x1800] ;  /* 0x0018000500367984 */ /* 0x000fe80008000000 */
[----:B------:R-:W-:Y:S04]  /*4b00*/  LDS.U8 R50, [R0+UR5+0x1808] ;  /* 0x0018080500327984 */ /* 0x000fe80008000000 */
[----:B0-----:R0:W-:Y:S04]  /*4b10*/  STL [R1+0xf0], R11 ;  /* 0x0000f00b01007387 */ /* 0x0011e80000100800 */
[----:B0-----:R-:W2:Y:S04]  /*4b20*/  LDL.LU R11, [R1+0x254] ;  /* 0x00025400010b7983 */ /* 0x001ea80000300800 */
[----:B------:R-:W-:Y:S04]  /*4b30*/  STL [R1+0x250], R0 ;  /* 0x0002500001007387 */ /* 0x000fe80000100800 */
        /* <DEDUP_REMOVED lines=47> */
[----:B------:R-:W1:Y:S04]  /*4e30*/  LDS.U8 R5, [R3+UR5+0x1000] ;  /* 0x0010000503057984 */ /* 0x000e680008000000 */
[----:B0-----:R-:W-:Y:S04]  /*4e40*/  STL [R1+0x1bc], R0 ;  /* 0x0001bc0001007387 */ /* 0x001fe80000100800 */
[----:B------:R-:W0:Y:S04]  /*4e50*/  LDS.U8 R0, [R3+UR5+0x1088] ;  /* 0x0010880503007984 */ /* 0x000e280008000000 */
[----:B-1----:R-:W-:Y:S04]  /*4e60*/  STL [R1+0x20], R5 ;  /* 0x0000200501007387 */ /* 0x002fe80000100800 */
        /* <DEDUP_REMOVED lines=55> */
[----:B------:R-:W2:Y:S04]  /*51e0*/  LDS.U8 R3, [R2+UR5+0x1808] ;  /* 0x0018080502037984 */ /* 0x000ea80008000000 */
[----:B-1----:R-:W-:Y:S04]  /*51f0*/  STL [R1+0x164], R5 ;  /* 0x0001640501007387 */ /* 0x002fe80000100800 */
[----:B------:R-:W1:Y:S04]  /*5200*/  LDS.U8 R5, [R2+UR5+0x1880] ;  /* 0x0018800502057984 */ /* 0x000e680008000000 */
[----:B0-----:R-:W-:Y:S04]  /*5210*/  STL [R1+0x160], R0 ;  /* 0x0001600001007387 */ /* 0x001fe80000100800 */
[----:B------:R-:W0:Y:S04]  /*5220*/  LDS.U8 R0, [R2+UR5+0x2000] ;  /* 0x0020000502007984 */ /* 0x000e280008000000 */
[----:B--2---:R-:W-:Y:S04]  /*5230*/  STL [R1+0x48], R3 ;  /* 0x0000480301007387 */ /* 0x004fe80000100800 */
        /* <DEDUP_REMOVED lines=22> */
[----:B------:R-:W-:Y:S04]  /*53a0*/  LDS.U8 R0, [R2+UR5+0x3800] ;  /* 0x0038000502007984 */ /* 0x000fe80008000000 */
[----:B--2---:R-:W-:Y:S04]  /*53b0*/  STL [R1+0x1d0], R3 ;  /* 0x0001d00301007387 */ /* 0x004fe80000100800 */
[----:B------:R-:W-:Y:S04]  /*53c0*/  LDS.U8 R3, [R2+UR5+0x3888] ;  /* 0x0038880502037984 */ /* 0x000fe80008000000 */
[----:B-1----:R-:W-:Y:S04]  /*53d0*/  STL [R1+0x1cc], R5 ;  /* 0x0001cc0501007387 */ /* 0x002fe80000100800 */
[----:B------:R-:W-:Y:S04]  /*53e0*/  LDS.U8 R5, [R2+UR5+0x3808] ;  /* 0x0038080502057984 */ /* 0x000fe80008000000 */
[----:B------:R-:W-:Y:S01]  /*53f0*/  LDS.U8 R2, [R2+UR5+0x3880] ;  /* 0x0038800502027984 */ /* 0x000fe20008000000 */
[----:B------:R-:W-:Y:S06]  /*5400*/  BAR.SYNC.DEFER_BLOCKING 0x0 ;  /* 0x0000000000007b1d */ /* 0x000fec0000010000 */
[----:B------:R-:W-:Y:S04]  /*5410*/  STS.U8 [R57+UR5], R24 ;  /* 0x0000001839007988 */ /* 0x000fe80008000005 */
[----:B------:R0:W-:Y:S04]  /*5420*/  STS.U8 [R57+UR5+0x400], R20 ;  /* 0x0004001439007988 */ /* 0x0001e80008000005 */
[----:B------:R-:W-:Y:S04]  /*5430*/  STS.U8 [R57+UR5+0x800], R16 ;  /* 0x0008001039007988 */ /* 0x000fe80008000005 */
[----:B------:R-:W-:Y:S01]  /*5440*/  STS.U8 [R57+UR5+0xc00], R19 ;  /* 0x000c001339007988 */ /* 0x000fe20008000005 */
[----:B0-----:R-:W-:-:S03]  /*5450*/  F2FP.F16.E4M3.UNPACK_B R20, R49 ;  /* 0x00000031ff14723e */ /* 0x001fc600020006ff */
[----:B------:R-:W-:Y:S04]  /*5460*/  STS.U8 [R57+UR5+0x1000], R7 ;  /* 0x0010000739007988 */ /* 0x000fe80008000005 */
[----:B------:R-:W-:Y:S04]  /*5470*/  STS.U8 [R57+UR5+0x1400], R17 ;  /* 0x0014001139007988 */ /* 0x000fe80008000005 */
[----:B------:R-:W-:Y:S04]  /*5480*/  STS.U8 [R57+UR5+0x1800], R6 ;  /* 0x0018000639007988 */ /* 0x000fe80008000005 */
[----:B------:R0:W-:Y:S04]  /*5490*/  STS.U8 [R57+UR5+0x1c00], R21 ;  /* 0x001c001539007988 */ /* 0x0001e80008000005 */
[----:B0-----:R-:W2:Y:S04]  /*54a0*/  LDL.LU R57, [R1] ;  /* 0x0000000001397983 */ /* 0x001ea80000300800 */
[----:B------:R-:W2:Y:S04]  /*54b0*/  LDL R49, [R1+0x1d4] ;  /* 0x0001d40001317983 */ /* 0x000ea80000100800 */
[----:B------:R-:W-:Y:S04]  /*54c0*/  STS.U8 [R4+UR5+0x200], R35 ;  /* 0x0002002304007988 */ /* 0x000fe80008000005 */
[----:B------:R-:W-:Y:S04]  /*54d0*/  STS.U8 [R4+UR5+0x600], R25 ;  /* 0x0006001904007988 */ /* 0x000fe80008000005 */
[----:B------:R0:W-:Y:S04]  /*54e0*/  STS.U8 [R4+UR5+0xa00], R34 ;  /* 0x000a002204007988 */ /* 0x0001e80008000005 */
[----:B----4-:R-:W-:Y:S04]  /*54f0*/  STS.U8 [R4+UR5+0xe00], R27 ;  /* 0x000e001b04007988 */ /* 0x010fe80008000005 */
[----:B------:R-:W-:Y:S04]  /*5500*/  STS.U8 [R4+UR5+0x1200], R23 ;  /* 0x0012001704007988 */ /* 0x000fe80008000005 */
[----:B------:R-:W-:Y:S04]  /*5510*/  STS.U8 [R4+UR5+0x1600], R26 ;  /* 0x0016001a04007988 */ /* 0x000fe80008000005 */
[----:B------:R1:W-:Y:S04]  /*5520*/  STS.U8 [R4+UR5+0x1a00], R18 ;  /* 0x001a001204007988 */ /* 0x0003e80008000005 */
[----:B------:R4:W-:Y:S01]  /*5530*/  STS.U8 [R4+UR5+0x1e00], R22 ;  /* 0x001e001604007988 */ /* 0x0009e20008000005 */
[----:B------:R-:W-:Y:S01]  /*5540*/  BAR.SYNC.DEFER_BLOCKING 0x0 ;  /* 0x0000000000007b1d */ /* 0x000fe20000010000 */
[----:B------:R-:W-:-:S02]  /*5550*/  F2FP.F16.E4M3.UNPACK_B R16, R30 ;  /* 0x0000001eff10723e */ /* 0x000fc400020006ff */
[----:B------:R-:W-:Y:S02]  /*5560*/  F2FP.F16.E4M3.UNPACK_B R19, R31 ;  /* 0x0000001fff13723e */ /* 0x000fe400020006ff */
[----:B------:R-:W-:Y:S02]  /*5570*/  F2FP.F16.E4M3.UNPACK_B R30, R46 ;  /* 0x0000002eff1e723e */ /* 0x000fe400020006ff */
[----:B------:R-:W-:Y:S02]  /*5580*/  F2FP.F16.E4M3.UNPACK_B R31, R47 ;  /* 0x0000002fff1f723e */ /* 0x000fe400020006ff */
[----:B0-----:R-:W-:Y:S02]  /*5590*/  F2FP.F16.E4M3.UNPACK_B R34, R44 ;  /* 0x0000002cff22723e */ /* 0x001fe400020006ff */
[----:B------:R-:W-:Y:S02]  /*55a0*/  F2FP.F16.E4M3.UNPACK_B R35, R45 ;  /* 0x0000002dff23723e */ /* 0x000fe400020006ff */
[----:B------:R-:W-:-:S02]  /*55b0*/  F2FP.F16.E4M3.UNPACK_B R17, R29 ;  /* 0x0000001dff11723e */ /* 0x000fc400020006ff */
[----:B-1----:R-:W-:Y:S02]  /*55c0*/  F2FP.F16.E4M3.UNPACK_B R18, R28 ;  /* 0x0000001cff12723e */ /* 0x002fe400020006ff */
[----:B------:R-:W-:Y:S02]  /*55d0*/  F2FP.F16.E4M3.UNPACK_B R21, R51 ;  /* 0x00000033ff15723e */ /* 0x000fe400020006ff */
[----:B----4-:R-:W-:Y:S02]  /*55e0*/  F2FP.F16.E4M3.UNPACK_B R22, R53 ;  /* 0x00000035ff16723e */ /* 0x010fe400020006ff */
[----:B------:R-:W-:Y:S02]  /*55f0*/  F2FP.F16.E4M3.UNPACK_B R23, R55 ;  /* 0x00000037ff17723e */ /* 0x000fe400020006ff */
[----:B------:R-:W-:Y:S02]  /*5600*/  F2FP.F16.E4M3.UNPACK_B R28, R60 ;  /* 0x0000003cff1c723e */ /* 0x000fe400020006ff */
[----:B------:R-:W-:-:S02]  /*5610*/  F2FP.F16.E4M3.UNPACK_B R29, R59 ;  /* 0x0000003bff1d723e */ /* 0x000fc400020006ff */
[----:B------:R-:W-:Y:S01]  /*5620*/  F2FP.F16.E4M3.UNPACK_B R32, R32 ;  /* 0x00000020ff20723e */ /* 0x000fe200020006ff */
[----:B------:R-:W4:Y:S01]  /*5630*/  LDL.LU R59, [R1+0x4] ;  /* 0x00000400013b7983 */ /* 0x000f220000300800 */
[----:B------:R-:W-:-:S03]  /*5640*/  F2FP.F16.E4M3.UNPACK_B R33, R33 ;  /* 0x00000021ff21723e */ /* 0x000fc600020006ff */
[----:B--2---:R-:W0:Y:S04]  /*5650*/  LDSM.16.M88.4 R24, [R49+UR5] ;  /* 0x000000053118783b */ /* 0x004e280008000200 */
[----:B------:R-:W1:Y:S01]  /*5660*/  LDSM.16.M88.4 R44, [R49+UR5+0x1000] ;  /* 0x00100005312c783b */ /* 0x000e620008000200 */
[----:B0-----:R-:W-:Y:S02]  /*5670*/  F2FP.F16.E4M3.UNPACK_B R6, R24 ;  /* 0x00000018ff06723e */ /* 0x001fe400020006ff */
[----:B------:R-:W-:-:S07]  /*5680*/  F2FP.F16.E4M3.UNPACK_B R7, R25 ;  /* 0x00000019ff07723e */ /* 0x000fce00020006ff */
[-C--:B------:R-:W-:Y:S08]  /*5690*/  HMMA.16816.F32 R36, R16, R6.reuse, R36 ;  /* 0x000000061024723c */ /* 0x080ff00000001824 */
[----:B------:R-:W-:Y:S01]  /*56a0*/  HMMA.16816.F32 R40, R20, R6, R40 ;  /* 0x000000061428723c */ /* 0x000fe20000001828 */
[----:B-1----:R-:W-:Y:S02]  /*56b0*/  F2FP.F16.E4M3.UNPACK_B R6, R44 ;  /* 0x0000002cff06723e */ /* 0x002fe400020006ff */
[----:B------:R-:W-:-:S07]  /*56c0*/  F2FP.F16.E4M3.UNPACK_B R7, R45 ;  /* 0x0000002dff07723e */ /* 0x000fce00020006ff */
[-C--:B---3--:R-:W-:Y:S08]  /*56d0*/  HMMA.16816.F32 R12, R16, R6.reuse, R12 ;  /* 0x00000006100c723c */ /* 0x088ff0000000180c */
[----:B------:R-:W-:Y:S01]  /*56e0*/  HMMA.16816.F32 R8, R20, R6, R8 ;  /* 0x000000061408723c */ /* 0x000fe20000001808 */
[----:B------:R-:W-:Y:S01]  /*56f0*/  F2FP.F16.E4M3.UNPACK_B R24, R24.H1 ;  /* 0x00000018ff18723e */ /* 0x000fe200030006ff */
[----:B------:R-:W2:Y:S01]  /*5700*/  LDL.LU R22, [R1+0xc] ;  /* 0x00000c0001167983 */ /* 0x000ea20000300800 */
[----:B------:R-:W-:-:S02]  /*5710*/  F2FP.F16.E4M3.UNPACK_B R25, R25.H1 ;  /* 0x00000019ff19723e */ /* 0x000fc400030006ff */
[----:B------:R-:W-:Y:S01]  /*5720*/  F2FP.F16.E4M3.UNPACK_B R44, R44.H1 ;  /* 0x0000002cff2c723e */ /* 0x000fe200030006ff */
[----:B------:R-:W4:Y:S01]  /*5730*/  LDL.LU R23, [R1+0x8] ;  /* 0x0000080001177983 */ /* 0x000f220000300800 */
[----:B------:R-:W-:-:S03]  /*5740*/  F2FP.F16.E4M3.UNPACK_B R45, R45.H1 ;  /* 0x0000002dff2d723e */ /* 0x000fc600030006ff */
[C---:B------:R-:W-:Y:S08]  /*5750*/  HMMA.16816.F32 R36, R28.reuse, R24, R36 ;  /* 0x000000181c24723c */ /* 0x040ff00000001824 */
[-C--:B------:R-:W-:Y:S01]  /*5760*/  HMMA.16816.F32 R12, R28, R44.reuse, R12 ;  /* 0x0000002c1c0c723c */ /* 0x080fe2000000180c */
[----:B------:R-:W3:Y:S04]  /*5770*/  LDL.LU R28, [R1+0x1c] ;  /* 0x00001c00011c7983 */ /* 0x000ee80000300800 */
[----:B------:R-:W2:Y:S03]  /*5780*/  LDL.LU R29, [R1+0x18] ;  /* 0x00001800011d7983 */ /* 0x000ea60000300800 */
[C---:B------:R-:W-:Y:S01]  /*5790*/  HMMA.16816.F32 R8, R32.reuse, R44, R8 ;  /* 0x0000002c2008723c */ /* 0x040fe20000001808 */
[----:B------:R-:W2:Y:S04]  /*57a0*/  LDL.LU R30, [R1+0x14] ;  /* 0x00001400011e7983 */ /* 0x000ea80000300800 */
[----:B------:R-:W3:Y:S04]  /*57b0*/  LDL.LU R31, [R1+0x10] ;  /* 0x00001000011f7983 */ /* 0x000ee80000300800 */
[----:B------:R-:W3:Y:S01]  /*57c0*/  LDL.LU R45, [R1+0x20] ;  /* 0x00002000012d7983 */ /* 0x000ee20000300800 */
[----:B------:R-:W-:Y:S03]  /*57d0*/  HMMA.16816.F32 R40, R32, R24, R40 ;  /* 0x000000182028723c */ /* 0x000fe60000001828 */
[----:B------:R-:W3:Y:S04]  /*57e0*/  LDL.LU R24, [R1+0x40] ;  /* 0x0000400001187983 */ /* 0x000ee80000300800 */
[----:B------:R-:W3:Y:S04]  /*57f0*/  LDL.LU R25, [R1+0x3c] ;  /* 0x00003c0001197983 */ /* 0x000ee80000300800 */
[----:B------:R-:W3:Y:S04]  /*5800*/  LDL.LU R60, [R1+0x38] ;  /* 0x00003800013c7983 */ /* 0x000ee80000300800 */
[----:B------:R-:W3:Y:S01]  /*5810*/  LDL.LU R55, [R1+0x34] ;  /* 0x0000340001377983 */ /* 0x000ee20000300800 */
[----:B------:R-:W-:-:S03]  /*5820*/  IMAD R16, R61, 0x100, R57 ;  /* 0x000001003d107824 */ /* 0x000fc600078e0239 */
[----:B------:R-:W3:Y:S04]  /*5830*/  LDL.LU R53, [R1+0x30] ;  /* 0x0000300001357983 */ /* 0x000ee80000300800 */
[----:B------:R-:W3:Y:S04]  /*5840*/  LDL.LU R51, [R1+0x2c] ;  /* 0x00002c0001337983 */ /* 0x000ee80000300800 */
[----:B------:R-:W3:Y:S04]  /*5850*/  LDL.LU R49, [R1+0x28] ;  /* 0x0000280001317983 */ /* 0x000ee80000300800 */
[----:B------:R-:W3:Y:S01]  /*5860*/  LDL.LU R57, [R1+0x24] ;  /* 0x0000240001397983 */ /* 0x000ee20000300800 */
[----:B------:R-:W-:-:S02]  /*5870*/  IMAD R17, R56, 0x100, R58 ;  /* 0x0000010038117824 */ /* 0x000fc400078e023a */
[----:B------:R-:W-:Y:S02]  /*5880*/  IMAD R18, R52, 0x100, R54 ;  /* 0x0000010034127824 */ /* 0x000fe400078e0236 */
[----:B------:R-:W-:Y:S01]  /*5890*/  IMAD R19, R48, 0x100, R50 ;  /* 0x0000010030137824 */ /* 0x000fe200078e0232 */
[----:B------:R-:W-:Y:S01]  /*58a0*/  F2FP.F16.E4M3.UNPACK_B R16, R16 ;  /* 0x00000010ff10723e */ /* 0x000fe200020006ff */
[----:B------:R-:W3:Y:S01]  /*58b0*/  LDL R32, [R1+0x1d8] ;  /* 0x0001d80001207983 */ /* 0x000ee20000100800 */
[----:B------:R-:W-:Y:S02]  /*58c0*/  F2FP.F16.E4M3.UNPACK_B R17, R17 ;  /* 0x00000011ff11723e */ /* 0x000fe400020006ff */
[----:B------:R-:W-:Y:S01]  /*58d0*/  F2FP.F16.E4M3.UNPACK_B R18, R18 ;  /* 0x00000012ff12723e */ /* 0x000fe200020006ff */
[----:B------:R-:W3:Y:S01]  /*58e0*/  LDL.LU R33, [R1+0x60] ;  /* 0x0000600001217983 */ /* 0x000ee20000300800 */
[----:B------:R-:W-:Y:S02]  /*58f0*/  F2FP.F16.E4M3.UNPACK_B R19, R19 ;  /* 0x00000013ff13723e */ /* 0x000fe400020006ff */
[----:B------:R-:W-:Y:S01]  /*5900*/  F2FP.F16.E4M3.UNPACK_B R6, R26 ;  /* 0x0000001aff06723e */ /* 0x000fe200020006ff */
[----:B------:R-:W3:Y:S01]  /*5910*/  LDL.LU R34, [R1+0x5c] ;  /* 0x00005c0001227983 */ /* 0x000ee20000300800 */
[----:B------:R-:W-:-:S02]  /*5920*/  F2FP.F16.E4M3.UNPACK_B R7, R27 ;  /* 0x0000001bff07723e */ /* 0x000fc400020006ff */
[----:B------:R-:W-:Y:S01]  /*5930*/  F2FP.F16.E4M3.UNPACK_B R20, R46 ;  /* 0x0000002eff14723e */ /* 0x000fe200020006ff */
[----:B------:R-:W3:Y:S01]  /*5940*/  LDL.LU R35, [R1+0x58] ;  /* 0x0000580001237983 */ /* 0x000ee20000300800 */
[----:B------:R-:W-:-:S03]  /*5950*/  F2FP.F16.E4M3.UNPACK_B R21, R47 ;  /* 0x0000002fff15723e */ /* 0x000fc600020006ff */
[C---:B------:R-:W-:Y:S01]  /*5960*/  HMMA.16816.F32 R36, R16.reuse, R6, R36 ;  /* 0x000000061024723c */ /* 0x040fe20000001824 */
[----:B------:R-:W3:Y:S07]  /*5970*/  LDL.LU R44, [R1+0x54] ;  /* 0x00005400012c7983 */ /* 0x000eee0000300800 */
[----:B------:R-:W-:Y:S01]  /*5980*/  HMMA.16816.F32 R12, R16, R20, R12 ;  /* 0x00000014100c723c */ /* 0x000fe2000000180c */
[----:B----4-:R-:W-:Y:S02]  /*5990*/  IMAD R19, R59, 0x100, R23 ;  /* 0x000001003b137824 */ /* 0x010fe400078e0217 */
[----:B--2---:R-:W-:-:S02]  /*59a0*/  IMAD R17, R30, 0x100, R29 ;  /* 0x000001001e117824 */ /* 0x004fc400078e021d */
[----:B---3--:R-:W-:Y:S02]  /*59b0*/  IMAD R18, R22, 0x100, R31 ;  /* 0x0000010016127824 */ /* 0x008fe400078e021f */
[----:B------:R-:W-:Y:S02]  /*59c0*/  IMAD R16, R28, 0x100, R45 ;  /* 0x000001001c107824 */ /* 0x000fe400078e022d */
[----:B------:R-:W2:Y:S04]  /*59d0*/  LDL.LU R45, [R1+0x50] ;  /* 0x00005000012d7983 */ /* 0x000ea80000300800 */
[----:B------:R-:W2:Y:S04]  /*59e0*/  LDL.LU R30, [R1+0x4c] ;  /* 0x00004c00011e7983 */ /* 0x000ea80000300800 */
[----:B------:R-:W3:Y:S04]  /*59f0*/  LDL.LU R31, [R1+0x48] ;  /* 0x00004800011f7983 */ /* 0x000ee80000300800 */
[----:B------:R-:W3:Y:S01]  /*5a00*/  LDL.LU R59, [R1+0x44] ;  /* 0x00004400013b7983 */ /* 0x000ee20000300800 */
[----:B------:R-:W-:-:S02]  /*5a10*/  IMAD R24, R25, 0x100, R24 ;  /* 0x0000010019187824 */ /* 0x000fc400078e0218 */
[----:B------:R-:W-:Y:S01]  /*5a20*/  IMAD R25, R55, 0x100, R60 ;  /* 0x0000010037197824 */ /* 0x000fe200078e023c */
[----:B------:R-:W4:Y:S04]  /*5a30*/  LDL.LU R56, [R1+0x80] ;  /* 0x0000800001387983 */ /* 0x000f280000300800 */
[----:B------:R-:W4:Y:S04]  /*5a40*/  LDL.LU R58, [R1+0x7c] ;  /* 0x00007c00013a7983 */ /* 0x000f280000300800 */
[----:B------:R-:W4:Y:S01]  /*5a50*/  LDL.LU R60, [R1+0x78] ;  /* 0x00007800013c7983 */ /* 0x000f220000300800 */
[----:B------:R-:W-:-:S03]  /*5a60*/  IMAD R28, R51, 0x100, R53 ;  /* 0x00000100331c7824 */ /* 0x000fc600078e0235 */
[----:B------:R-:W4:Y:S01]  /*5a70*/  LDL.LU R55, [R1+0x74] ;  /* 0x0000740001377983 */ /* 0x000f220000300800 */
[----:B------:R-:W-:-:S03]  /*5a80*/  IMAD R29, R57, 0x100, R49 ;  /* 0x00000100391d7824 */ /* 0x000fc600078e0231 */
[----:B------:R-:W4:Y:S04]  /*5a90*/  LDL.LU R53, [R1+0x70] ;  /* 0x0000700001357983 */ /* 0x000f280000300800 */
[----:B------:R-:W4:Y:S04]  /*5aa0*/  LDL.LU R51, [R1+0x6c] ;  /* 0x00006c0001337983 */ /* 0x000f280000300800 */
[----:B------:R-:W4:Y:S04]  /*5ab0*/  LDL.LU R49, [R1+0x68] ;  /* 0x0000680001317983 */ /* 0x000f280000300800 */
[----:B------:R-:W4:Y:S01]  /*5ac0*/  LDL.LU R57, [R1+0x64] ;  /* 0x0000640001397983 */ /* 0x000f220000300800 */
[----:B------:R-:W-:-:S02]  /*5ad0*/  F2FP.F16.E4M3.UNPACK_B R16, R16 ;  /* 0x00000010ff10723e */ /* 0x000fc400020006ff */
[----:B------:R-:W-:Y:S01]  /*5ae0*/  F2FP.F16.E4M3.UNPACK_B R17, R17 ;  /* 0x00000011ff11723e */ /* 0x000fe200020006ff */
[----:B------:R-:W4:Y:S01]  /*5af0*/  LDL.LU R61, [R1+0xa0] ;  /* 0x0000a000013d7983 */ /* 0x000f220000300800 */
[----:B------:R-:W-:Y:S02]  /*5b00*/  F2FP.F16.E4M3.UNPACK_B R18, R18 ;  /* 0x00000012ff12723e */ /* 0x000fe400020006ff */
[----:B------:R-:W-:Y:S02]  /*5b10*/  F2FP.F16.E4M3.UNPACK_B R19, R19 ;  /* 0x00000013ff13723e */ /* 0x000fe400020006ff */
[----:B------:R-:W-:-:S05]  /*5b20*/  F2FP.F16.E4M3.UNPACK_B R24, R24 ;  /* 0x00000018ff18723e */ /* 0x000fca00020006ff */
[----:B------:R-:W-:Y:S01]  /*5b30*/  HMMA.16816.F32 R40, R16, R6, R40 ;  /* 0x000000061028723c */ /* 0x000fe20000001828 */
[----:B------:R-:W-:Y:S02]  /*5b40*/  F2FP.F16.E4M3.UNPACK_B R6, R26.H1 ;  /* 0x0000001aff06723e */ /* 0x000fe400030006ff */
[----:B------:R-:W-:Y:S01]  /*5b50*/  F2FP.F16.E4M3.UNPACK_B R26, R28 ;  /* 0x0000001cff1a723e */ /* 0x000fe200020006ff */
[----:B------:R-:W-:Y:S01]  /*5b60*/  IMAD R28, R34, 0x100, R33 ;  /* 0x00000100221c7824 */ /* 0x000fe200078e0221 */
[----:B------:R-:W-:-:S03]  /*5b70*/  F2FP.F16.E4M3.UNPACK_B R7, R27.H1 ;  /* 0x0000001bff07723e */ /* 0x000fc600030006ff */
[----:B------:R-:W-:Y:S01]  /*5b80*/  HMMA.16816.F32 R16, R16, R20, R8 ;  /* 0x000000141010723c */ /* 0x000fe20000001808 */
[----:B------:R-:W0:Y:S01]  /*5b90*/  LDSM.16.M88.4 R20, [R32+UR5] ;  /* 0x000000052014783b */ /* 0x000e220008000200 */
[----:B------:R-:W-:-:S03]  /*5ba0*/  F2FP.F16.E4M3.UNPACK_B R25, R25 ;  /* 0x00000019ff19723e */ /* 0x000fc600020006ff */
[----:B------:R1:W0:Y:S01]  /*5bb0*/  LDSM.16.M88.4 R8, [R32+UR5+0x1000] ;  /* 0x001000052008783b */ /* 0x0002220008000200 */
[----:B------:R-:W-:Y:S01]  /*5bc0*/  F2FP.F16.E4M3.UNPACK_B R27, R29 ;  /* 0x0000001dff1b723e */ /* 0x000fe200020006ff */
[----:B------:R-:W-:Y:S01]  /*5bd0*/  IMAD R29, R44, 0x100, R35 ;  /* 0x000001002c1d7824 */ /* 0x000fe200078e0223 */
[----:B------:R-:W-:Y:S02]  /*5be0*/  F2FP.F16.E4M3.UNPACK_B R46, R46.H1 ;  /* 0x0000002eff2e723e */ /* 0x000fe400030006ff */
[----:B------:R-:W-:Y:S01]  /*5bf0*/  F2FP.F16.E4M3.UNPACK_B R47, R47.H1 ;  /* 0x0000002fff2f723e */ /* 0x000fe200030006ff */
[----:B-1----:R-:W4:Y:S04]  /*5c00*/  LDL.LU R32, [R1+0x9c] ;  /* 0x00009c0001207983 */ /* 0x002f280000300800 */
[----:B------:R-:W4:Y:S04]  /*5c10*/  LDL.LU R33, [R1+0x98] ;  /* 0x0000980001217983 */ /* 0x000f280000300800 */
[----:B------:R-:W4:Y:S04]  /*5c20*/  LDL.LU R34, [R1+0x94] ;  /* 0x0000940001227983 */ /* 0x000f280000300800 */
[----:B------:R-:W4:Y:S04]  /*5c30*/  LDL.LU R35, [R1+0x90] ;  /* 0x0000900001237983 */ /* 0x000f280000300800 */
[----:B------:R-:W4:Y:S01]  /*5c40*/  LDL.LU R44, [R1+0x8c] ;  /* 0x00008c00012c7983 */ /* 0x000f220000300800 */
[C---:B------:R-:W-:Y:S08]  /*5c50*/  HMMA.16816.F32 R36, R24.reuse, R6, R36 ;  /* 0x000000061824723c */ /* 0x040ff00000001824 */
[----:B------:R-:W-:Y:S01]  /*5c60*/  HMMA.16816.F32 R12, R24, R46, R12 ;  /* 0x0000002e180c723c */ /* 0x000fe2000000180c */
[----:B------:R-:W-:-:S02]  /*5c70*/  F2FP.F16.E4M3.UNPACK_B R24, R28 ;  /* 0x0000001cff18723e */ /* 0x000fc400020006ff */
[----:B------:R-:W-:Y:S01]  /*5c80*/  F2FP.F16.E4M3.UNPACK_B R25, R29 ;  /* 0x0000001dff19723e */ /* 0x000fe200020006ff */
[----:B--2---:R-:W-:Y:S02]  /*5c90*/  IMAD R30, R30, 0x100, R45 ;  /* 0x000001001e1e7824 */ /* 0x004fe400078e022d */
[----:B------:R-:W2:Y:S01]  /*5ca0*/  LDL.LU R45, [R1+0x88] ;  /* 0x00008800012d7983 */ /* 0x000ea20000300800 */
[----:B---3--:R-:W-:-:S03]  /*5cb0*/  IMAD R31, R59, 0x100, R31 ;  /* 0x000001003b1f7824 */ /* 0x008fc600078e021f */
[----:B------:R-:W2:Y:S01]  /*5cc0*/  LDL.LU R59, [R1+0x84] ;  /* 0x00008400013b7983 */ /* 0x000ea20000300800 */
[----:B------:R-:W-:Y:S02]  /*5cd0*/  F2FP.F16.E4M3.UNPACK_B R26, R30 ;  /* 0x0000001eff1a723e */ /* 0x000fe400020006ff */
[----:B------:R-:W-:Y:S01]  /*5ce0*/  F2FP.F16.E4M3.UNPACK_B R27, R31 ;  /* 0x0000001fff1b723e */ /* 0x000fe200020006ff */
[----:B------:R-:W3:Y:S04]  /*5cf0*/  LDL.LU R52, [R1+0xc0] ;  /* 0x0000c00001347983 */ /* 0x000ee80000300800 */
[----:B------:R-:W3:Y:S02]  /*5d00*/  LDL.LU R54, [R1+0xbc] ;  /* 0x0000bc0001367983 */ /* 0x000ee40000300800 */
[----:B------:R-:W-:Y:S01]  /*5d10*/  HMMA.16816.F32 R40, R24, R6, R40 ;  /* 0x000000061828723c */ /* 0x000fe20000001828 */
[----:B----4-:R-:W-:-:S02]  /*5d20*/  IMAD R7, R55, 0x100, R60 ;  /* 0x0000010037077824 */ /* 0x010fc400078e023c */
[----:B------:R-:W4:Y:S04]  /*5d30*/  LDL.LU R60, [R1+0xb8] ;  /* 0x0000b800013c7983 */ /* 0x000f280000300800 */
[----:B------:R-:W4:Y:S01]  /*5d40*/  LDL.LU R55, [R1+0xb4] ;  /* 0x0000b40001377983 */ /* 0x000f220000300800 */
[----:B------:R-:W-:-:S03]  /*5d50*/  IMAD R28, R51, 0x100, R53 ;  /* 0x00000100331c7824 */ /* 0x000fc600078e0235 */
[----:B------:R-:W3:Y:S04]  /*5d60*/  LDL.LU R53, [R1+0xb0] ;  /* 0x0000b00001357983 */ /* 0x000ee80000300800 */
[----:B------:R-:W3:Y:S01]  /*5d70*/  LDL.LU R51, [R1+0xac] ;  /* 0x0000ac0001337983 */ /* 0x000ee20000300800 */
[----:B------:R-:W-:-:S03]  /*5d80*/  IMAD R29, R57, 0x100, R49 ;  /* 0x00000100391d7824 */ /* 0x000fc600078e0231 */
[----:B------:R-:W3:Y:S04]  /*5d90*/  LDL.LU R49, [R1+0xa8] ;  /* 0x0000a80001317983 */ /* 0x000ee80000300800 */
[----:B------:R-:W3:Y:S01]  /*5da0*/  LDL.LU R57, [R1+0xa4] ;  /* 0x0000a40001397983 */ /* 0x000ee20000300800 */
[----:B------:R-:W-:-:S03]  /*5db0*/  IMAD R6, R58, 0x100, R56 ;  /* 0x000001003a067824 */ /* 0x000fc600078e0238 */
[----:B------:R-:W3:Y:S04]  /*5dc0*/  LDL.LU R56, [R1+0xe0] ;  /* 0x0000e00001387983 */ /* 0x000ee80000300800 */
[----:B------:R-:W3:Y:S01]  /*5dd0*/  LDL.LU R58, [R1+0xdc] ;  /* 0x0000dc00013a7983 */ /* 0x000ee20000300800 */
[----:B------:R-:W-:Y:S01]  /*5de0*/  HMMA.16816.F32 R16, R24, R46, R16 ;  /* 0x0000002e1810723c */ /* 0x000fe20000001810 */
[----:B------:R-:W-:Y:S02]  /*5df0*/  F2FP.F16.E4M3.UNPACK_B R24, R6 ;  /* 0x00000006ff18723e */ /* 0x000fe400020006ff */
[----:B------:R-:W-:Y:S02]  /*5e00*/  F2FP.F16.E4M3.UNPACK_B R25, R7 ;  /* 0x00000007ff19723e */ /* 0x000fe400020006ff */
[----:B------:R-:W-:-:S02]  /*5e10*/  F2FP.F16.E4M3.UNPACK_B R26, R28 ;  /* 0x0000001cff1a723e */ /* 0x000fc400020006ff */
[----:B------:R-:W-:Y:S02]  /*5e20*/  F2FP.F16.E4M3.UNPACK_B R27, R29 ;  /* 0x0000001dff1b723e */ /* 0x000fe400020006ff */
[----:B0-----:R-:W-:Y:S02]  /*5e30*/  F2FP.F16.E4M3.UNPACK_B R28, R20 ;  /* 0x00000014ff1c723e */ /* 0x001fe400020006ff */
[----:B------:R-:W-:Y:S02]  /*5e40*/  F2FP.F16.E4M3.UNPACK_B R29, R21 ;  /* 0x00000015ff1d723e */ /* 0x000fe400020006ff */
[----:B------:R-:W-:Y:S02]  /*5e50*/  F2FP.F16.E4M3.UNPACK_B R6, R8 ;  /* 0x00000008ff06723e */ /* 0x000fe400020006ff */
[----:B------:R-:W-:Y:S01]  /*5e60*/  F2FP.F16.E4M3.UNPACK_B R7, R9 ;  /* 0x00000009ff07723e */ /* 0x000fe200020006ff */
[----:B------:R-:W-:Y:S02]  /*5e70*/  IMAD R30, R32, 0x100, R61 ;  /* 0x00000100201e7824 */ /* 0x000fe400078e023d */
[----:B------:R-:W-:Y:S01]  /*5e80*/  HMMA.16816.F32 R36, R24, R28, R36 ;  /* 0x0000001c1824723c */ /* 0x000fe20000001824 */
[----:B------:R-:W3:Y:S01]  /*5e90*/  LDL.LU R61, [R1+0xd8] ;  /* 0x0000d800013d7983 */ /* 0x000ee20000300800 */
[----:B------:R-:W-:-:S06]  /*5ea0*/  IMAD R31, R34, 0x100, R33 ;  /* 0x00000100221f7824 */ /* 0x000fcc00078e0221 */
[----:B------:R-:W-:Y:S01]  /*5eb0*/  HMMA.16816.F32 R12, R24, R6, R12 ;  /* 0x00000006180c723c */ /* 0x000fe2000000180c */
[----:B------:R-:W3:Y:S01]  /*5ec0*/  LDL.LU R34, [R1+0xd4] ;  /* 0x0000d40001227983 */ /* 0x000ee20000300800 */
[----:B------:R-:W-:Y:S01]  /*5ed0*/  F2FP.F16.E4M3.UNPACK_B R24, R30 ;  /* 0x0000001eff18723e */ /* 0x000fe200020006ff */
[----:B------:R-:W-:Y:S01]  /*5ee0*/  IMAD R32, R44, 0x100, R35 ;  /* 0x000001002c207824 */ /* 0x000fe200078e0223 */
[----:B------:R-:W-:Y:S01]  /*5ef0*/  F2FP.F16.E4M3.UNPACK_B R25, R31 ;  /* 0x0000001fff19723e */ /* 0x000fe200020006ff */
[----:B------:R-:W3:Y:S03]  /*5f00*/  LDL.LU R35, [R1+0xd0] ;  /* 0x0000d00001237983 */ /* 0x000ee60000300800 */
[----:B------:R-:W-:Y:S01]  /*5f10*/  F2FP.F16.E4M3.UNPACK_B R26, R32 ;  /* 0x00000020ff1a723e */ /* 0x000fe200020006ff */
[----:B------:R-:W3:Y:S01]  /*5f20*/  LDL.LU R44, [R1+0xcc] ;  /* 0x0000cc00012c7983 */ /* 0x000ee20000300800 */
[----:B--2---:R-:W-:-:S03]  /*5f30*/  IMAD R33, R59, 0x100, R45 ;  /* 0x000001003b217824 */ /* 0x004fc600078e022d */
[----:B------:R-:W2:Y:S02]  /*5f40*/  LDL.LU R45, [R1+0xc8] ;  /* 0x0000c800012d7983 */ /* 0x000ea40000300800 */
[----:B------:R-:W-:Y:S02]  /*5f50*/  F2FP.F16.E4M3.UNPACK_B R27, R33 ;  /* 0x00000021ff1b723e */ /* 0x000fe400020006ff */
[----:B------:R-:W2:Y:S05]  /*5f60*/  LDL.LU R59, [R1+0xc4] ;  /* 0x0000c400013b7983 */ /* 0x000eaa0000300800 */
[----:B------:R-:W-:Y:S01]  /*5f70*/  HMMA.16816.F32 R40, R24, R28, R40 ;  /* 0x0000001c1828723c */ /* 0x000fe20000001828 */
[----:B----4-:R-:W-:-:S02]  /*5f80*/  IMAD R29, R55, 0x100, R60 ;  /* 0x00000100371d7824 */ /* 0x010fc400078e023c */
[----:B------:R-:W4:Y:S04]  /*5f90*/  LDL.LU R60, [R1+0x10c] ;  /* 0x00010c00013c7983 */ /* 0x000f280000300800 */
[----:B------:R-:W4:Y:S01]  /*5fa0*/  LDL.LU R55, [R1+0x108] ;  /* 0x0001080001377983 */ /* 0x000f220000300800 */
[----:B---3--:R-:W-:-:S03]  /*5fb0*/  IMAD R30, R51, 0x100, R53 ;  /* 0x00000100331e7824 */ /* 0x008fc600078e0235 */
[----:B------:R-:W3:Y:S04]  /*5fc0*/  LDL.LU R33, [R1+0x104] ;  /* 0x0001040001217983 */ /* 0x000ee80000300800 */
[----:B------:R-:W3:Y:S01]  /*5fd0*/  LDL.LU R32, [R1+0x100] ;  /* 0x0001000001207983 */ /* 0x000ee20000300800 */
[----:B------:R-:W-:-:S03]  /*5fe0*/  IMAD R31, R57, 0x100, R49 ;  /* 0x00000100391f7824 */ /* 0x000fc600078e0231 */
[----:B------:R-:W3:Y:S04]  /*5ff0*/  LDL.LU R53, [R1+0xfc] ;  /* 0x0000fc0001357983 */ /* 0x000ee80000300800 */
[----:B------:R-:W3:Y:S04]  /*6000*/  LDL.LU R51, [R1+0xf8] ;  /* 0x0000f80001337983 */ /* 0x000ee80000300800 */
[----:B------:R-:W3:Y:S04]  /*6010*/  LDL.LU R49, [R1+0xf4] ;  /* 0x0000f40001317983 */ /* 0x000ee80000300800 */
[----:B------:R-:W3:Y:S01]  /*6020*/  LDL.LU R57, [R1+0xf0] ;  /* 0x0000f00001397983 */ /* 0x000ee20000300800 */
[----:B------:R-:W-:-:S03]  /*6030*/  IMAD R28, R54, 0x100, R52 ;  /* 0x00000100361c7824 */ /* 0x000fc600078e0234 */
[----:B------:R-:W3:Y:S01]  /*6040*/  LDL.LU R46, [R1+0x154] ;  /* 0x00015400012e7983 */ /* 0x000ee20000300800 */
[----:B------:R-:W-:Y:S03]  /*6050*/  HMMA.16816.F32 R16, R24, R6, R16 ;  /* 0x000000061810723c */ /* 0x000fe60000001810 */
[----:B------:R-:W3:Y:S01]  /*6060*/  LDL.LU R47, [R1+0x150] ;  /* 0x00015000012f7983 */ /* 0x000ee20000300800 */
[----:B------:R-:W-:-:S03]  /*6070*/  IMAD R6, R58, 0x100, R56 ;  /* 0x000001003a067824 */ /* 0x000fc600078e0238 */
[----:B------:R-:W3:Y:S04]  /*6080*/  LDL.LU R48, [R1+0x144] ;  /* 0x0001440001307983 */ /* 0x000ee80000300800 */
[----:B------:R-:W3:Y:S04]  /*6090*/  LDL.LU R50, [R1+0x134] ;  /* 0x0001340001327983 */ /* 0x000ee80000300800 */
[----:B------:R-:W3:Y:S04]  /*60a0*/  LDL.LU R52, [R1+0x130] ;  /* 0x0001300001347983 */ /* 0x000ee80000300800 */
[----:B------:R-:W3:Y:S04]  /*60b0*/  LDL.LU R54, [R1+0x12c] ;  /* 0x00012c0001367983 */ /* 0x000ee80000300800 */
[----:B------:R-:W3:Y:S04]  /*60c0*/  LDL.LU R56, [R1+0x164] ;  /* 0x0001640001387983 */ /* 0x000ee80000300800 */
[----:B------:R-:W3:Y:S01]  /*60d0*/  LDL.LU R58, [R1+0x160] ;  /* 0x00016000013a7983 */ /* 0x000ee20000300800 */
[----:B------:R-:W-:-:S02]  /*60e0*/  F2FP.F16.E4M3.UNPACK_B R24, R28 ;  /* 0x0000001cff18723e */ /* 0x000fc400020006ff */
[----:B------:R-:W-:Y:S02]  /*60f0*/  F2FP.F16.E4M3.UNPACK_B R25, R29 ;  /* 0x0000001dff19723e */ /* 0x000fe400020006ff */
[----:B------:R-:W-:Y:S02]  /*6100*/  F2FP.F16.E4M3.UNPACK_B R26, R30 ;  /* 0x0000001eff1a723e */ /* 0x000fe400020006ff */
[----:B------:R-:W-:Y:S02]  /*6110*/  F2FP.F16.E4M3.UNPACK_B R27, R31 ;  /* 0x0000001fff1b723e */ /* 0x000fe400020006ff */
[----:B------:R-:W-:Y:S02]  /*6120*/  F2FP.F16.E4M3.UNPACK_B R20, R20.H1 ;  /* 0x00000014ff14723e */ /* 0x000fe400030006ff */
[----:B------:R-:W-:Y:S02]  /*6130*/  F2FP.F16.E4M3.UNPACK_B R21, R21.H1 ;  /* 0x00000015ff15723e */ /* 0x000fe400030006ff */
[----:B------:R-:W-:-:S02]  /*6140*/  F2FP.F16.E4M3.UNPACK_B R8, R8.H1 ;  /* 0x00000008ff08723e */ /* 0x000fc400030006ff */
[----:B------:R-:W-:Y:S01]  /*6150*/  F2FP.F16.E4M3.UNPACK_B R9, R9.H1 ;  /* 0x00000009ff09723e */ /* 0x000fe200030006ff */
[----:B------:R-:W-:Y:S02]  /*6160*/  IMAD R7, R34, 0x100, R61 ;  /* 0x0000010022077824 */ /* 0x000fe400078e023d */
[----:B------:R-:W-:Y:S01]  /*6170*/  IMAD R28, R44, 0x100, R35 ;  /* 0x000001002c1c7824 */ /* 0x000fe200078e0223 */
[C---:B------:R-:W-:Y:S01]  /*6180*/  HMMA.16816.F32 R36, R24.reuse, R20, R36 ;  /* 0x000000141824723c */ /* 0x040fe20000001824 */
[----:B------:R-:W3:Y:S04]  /*6190*/  LDL.LU R61, [R1+0x1a8] ;  /* 0x0001a800013d7983 */ /* 0x000ee80000300800 */
[----:B------:R-:W3:Y:S03]  /*61a0*/  LDL.LU R34, [R1+0x1a4] ;  /* 0x0001a40001227983 */ /* 0x000ee60000300800 */
[----:B------:R-:W-:Y:S01]  /*61b0*/  HMMA.16816.F32 R12, R24, R8, R12 ;  /* 0x00000008180c723c */ /* 0x000fe2000000180c */
[----:B------:R-:W-:Y:S01]  /*61c0*/  F2FP.F16.E4M3.UNPACK_B R24, R6 ;  /* 0x00000006ff18723e */ /* 0x000fe200020006ff */
[----:B------:R-:W3:Y:S01]  /*61d0*/  LDL.LU R35, [R1+0x1b0] ;  /* 0x0001b00001237983 */ /* 0x000ee20000300800 */
[----:B------:R-:W-:-:S02]  /*61e0*/  F2FP.F16.E4M3.UNPACK_B R25, R7 ;  /* 0x00000007ff19723e */ /* 0x000fc400020006ff */
[----:B------:R-:W-:Y:S01]  /*61f0*/  F2FP.F16.E4M3.UNPACK_B R26, R28 ;  /* 0x0000001cff1a723e */ /* 0x000fe200020006ff */
[----:B------:R-:W3:Y:S01]  /*6200*/  LDL.LU R44, [R1+0x1ac] ;  /* 0x0001ac00012c7983 */ /* 0x000ee20000300800 */
[----:B--2---:R-:W-:-:S03]  /*6210*/  IMAD R29, R59, 0x100, R45 ;  /* 0x000001003b1d7824 */ /* 0x004fc600078e022d */
[----:B------:R-:W2:Y:S02]  /*6220*/  LDL.LU R45, [R1+0x1b8] ;  /* 0x0001b800012d7983 */ /* 0x000ea40000300800 */
[----:B------:R-:W-:Y:S02]  /*6230*/  F2FP.F16.E4M3.UNPACK_B R27, R29 ;  /* 0x0000001dff1b723e */ /* 0x000fe400020006ff */
[----:B------:R-:W2:Y:S05]  /*6240*/  LDL.LU R59, [R1+0x1b4] ;  /* 0x0001b400013b7983 */ /* 0x000eaa0000300800 */
[----:B------:R-:W-:Y:S01]  /*6250*/  HMMA.16816.F32 R40, R24, R20, R40 ;  /* 0x000000141828723c */ /* 0x000fe20000001828 */
[----:B----4-:R-:W-:-:S07]  /*6260*/  IMAD R6, R55, 0x100, R60 ;  /* 0x0000010037067824 */ /* 0x010fce00078e023c */
[----:B------:R-:W-:Y:S01]  /*6270*/  HMMA.16816.F32 R16, R24, R8, R16 ;  /* 0x000000081810723c */ /* 0x000fe20000001810 */
[----:B------:R-:W4:Y:S01]  /*6280*/  LDL.LU R60, [R1+0x1c0] ;  /* 0x0001c000013c7983 */ /* 0x000f220000300800 */
[----:B---3--:R-:W-:Y:S01]  /*6290*/  IMAD R7, R32, 0x100, R33 ;  /* 0x0000010020077824 */ /* 0x008fe200078e0221 */
[----:B------:R-:W-:Y:S02]  /*62a0*/  F2FP.F16.E4M3.UNPACK_B R24, R6 ;  /* 0x00000006ff18723e */ /* 0x000fe400020006ff */
[----:B------:R-:W4:Y:S01]  /*62b0*/  LDL.LU R55, [R1+0x1bc] ;  /* 0x0001bc0001377983 */ /* 0x000f220000300800 */
[----:B------:R-:W-:Y:S01]  /*62c0*/  F2FP.F16.E4M3.UNPACK_B R8, R22 ;  /* 0x00000016ff08723e */ /* 0x000fe200020006ff */
[----:B------:R-:W-:Y:S01]  /*62d0*/  IMAD R20, R51, 0x100, R53 ;  /* 0x0000010033147824 */ /* 0x000fe200078e0235 */
[----:B------:R-:W-:Y:S01]  /*62e0*/  F2FP.F16.E4M3.UNPACK_B R25, R7 ;  /* 0x00000007ff19723e */ /* 0x000fe200020006ff */
[----:B------:R-:W3:Y:S01]  /*62f0*/  LDL.LU R53, [R1+0x1c8] ;  /* 0x0001c80001357983 */ /* 0x000ee20000300800 */
[----:B------:R-:W-:Y:S01]  /*6300*/  F2FP.F16.E4M3.UNPACK_B R9, R23 ;  /* 0x00000017ff09723e */ /* 0x000fe200020006ff */
[----:B------:R-:W-:Y:S01]  /*6310*/  IMAD R21, R57, 0x100, R49 ;  /* 0x0000010039157824 */ /* 0x000fe200078e0231 */
[----:B------:R-:W-:Y:S01]  /*6320*/  F2FP.F16.E4M3.UNPACK_B R26, R20 ;  /* 0x00000014ff1a723e */ /* 0x000fe200020006ff */
[----:B------:R-:W3:Y:S01]  /*6330*/  LDL.LU R51, [R1+0x1c4] ;  /* 0x0001c40001337983 */ /* 0x000ee20000300800 */
[----:B------:R-:W-:-:S02]  /*6340*/  F2FP.F16.E4M3.UNPACK_B R6, R10 ;  /* 0x0000000aff06723e */ /* 0x000fc400020006ff */
[----:B------:R-:W-:Y:S01]  /*6350*/  F2FP.F16.E4M3.UNPACK_B R27, R21 ;  /* 0x00000015ff1b723e */ /* 0x000fe200020006ff */
[----:B------:R-:W3:Y:S01]  /*6360*/  LDL.LU R49, [R1+0x1d0] ;  /* 0x0001d00001317983 */ /* 0x000ee20000300800 */
[----:B------:R-:W-:Y:S01]  /*6370*/  F2FP.F16.E4M3.UNPACK_B R7, R11 ;  /* 0x0000000bff07723e */ /* 0x000fe200020006ff */
[----:B------:R-:W-:Y:S02]  /*6380*/  IMAD R20, R47, 0x100, R46 ;  /* 0x000001002f147824 */ /* 0x000fe400078e022e */
[----:B------:R-:W3:Y:S02]  /*6390*/  LDL.LU R57, [R1+0x1cc] ;  /* 0x0001cc0001397983 */ /* 0x000ee40000300800 */
[----:B------:R-:W-:Y:S01]  /*63a0*/  HMMA.16816.F32 R36, R24, R8, R36 ;  /* 0x000000081824723c */ /* 0x000fe20000001824 */
[----:B------:R-:W-:-:S07]  /*63b0*/  IMAD R21, R50, 0x100, R48 ;  /* 0x0000010032157824 */ /* 0x000fce00078e0230 */
[----:B------:R-:W-:Y:S01]  /*63c0*/  HMMA.16816.F32 R12, R24, R6, R12 ;  /* 0x00000006180c723c */ /* 0x000fe2000000180c */
[----:B------:R-:W-:Y:S01]  /*63d0*/  IMAD R29, R54, 0x100, R52 ;  /* 0x00000100361d7824 */ /* 0x000fe200078e0234 */
[----:B------:R-:W-:Y:S02]  /*63e0*/  F2FP.F16.E4M3.UNPACK_B R24, R20 ;  /* 0x00000014ff18723e */ /* 0x000fe400020006ff */
[----:B------:R-:W-:Y:S01]  /*63f0*/  F2FP.F16.E4M3.UNPACK_B R25, R21 ;  /* 0x00000015ff19723e */ /* 0x000fe200020006ff */
[----:B------:R-:W-:Y:S01]  /*6400*/  IMAD R28, R58, 0x100, R56 ;  /* 0x000001003a1c7824 */ /* 0x000fe200078e0238 */
[----:B------:R-:W-:-:S04]  /*6410*/  F2FP.F16.E4M3.UNPACK_B R26, R29 ;  /* 0x0000001dff1a723e */ /* 0x000fc800020006ff */
[----:B------:R-:W-:-:S07]  /*6420*/  F2FP.F16.E4M3.UNPACK_B R27, R28 ;  /* 0x0000001cff1b723e */ /* 0x000fce00020006ff */
[----:B------:R-:W-:Y:S01]  /*6430*/  HMMA.16816.F32 R16, R24, R6, R16 ;  /* 0x000000061810723c */ /* 0x000fe20000001810 */
[----:B------:R-:W-:Y:S01]  /*6440*/  F2FP.F16.E4M3.UNPACK_B R6, R10.H1 ;  /* 0x0000000aff06723e */ /* 0x000fe200030006ff */
[----:B------:R-:W-:Y:S01]  /*6450*/  IMAD R10, R3, 0x100, R0 ;  /* 0x00000100030a7824 */ /* 0x000fe200078e0200 */
[----:B------:R-:W-:Y:S01]  /*6460*/  F2FP.F16.E4M3.UNPACK_B R7, R11.H1 ;  /* 0x0000000bff07723e */ /* 0x000fe200030006ff */
[----:B------:R0:W5:Y:S01]  /*6470*/  LDL.LU R0, [R1+0x250] ;  /* 0x0002500001007983 */ /* 0x0001620000300800 */
[----:B------:R-:W-:-:S03]  /*6480*/  IMAD R11, R2, 0x100, R5 ;  /* 0x00000100020b7824 */ /* 0x000fc600078e0205 */
[----:B------:R-:W3:Y:S04]  /*6490*/  LDL.LU R3, [R1+0x24c] ;  /* 0x00024c0001037983 */ /* 0x000ee80000300800 */
[----:B------:R-:W3:Y:S04]  /*64a0*/  LDL.LU R5, [R1+0x248] ;  /* 0x0002480001057983 */ /* 0x000ee80000300800 */
[----:B------:R-:W3:Y:S01]  /*64b0*/  LDL.LU R2, [R1+0x244] ;  /* 0x0002440001027983 */ /* 0x000ee20000300800 */
[----:B------:R-:W-:Y:S01]  /*64c0*/  HMMA.16816.F32 R40, R24, R8, R40 ;  /* 0x000000081828723c */ /* 0x000fe20000001828 */
[----:B------:R-:W-:Y:S01]  /*64d0*/  F2FP.F16.E4M3.UNPACK_B R25, R23.H1 ;  /* 0x00000017ff19723e */ /* 0x000fe200030006ff */
[----:B------:R-:W-:Y:S01]  /*64e0*/  IMAD R20, R34, 0x100, R61 ;  /* 0x0000010022147824 */ /* 0x000fe200078e023d */
[----:B------:R-:W-:Y:S01]  /*64f0*/  F2FP.F16.E4M3.UNPACK_B R24, R22.H1 ;  /* 0x00000016ff18723e */ /* 0x000fe200030006ff */
[----:B------:R-:W-:Y:S01]  /*6500*/  IMAD R21, R44, 0x100, R35 ;  /* 0x000001002c157824 */ /* 0x000fe200078e0223 */
[----:B------:R-:W-:Y:S01]  /*6510*/  USHF.R.S32.HI UR10, URZ, 0x1f, UR4 ;  /* 0x0000001fff0a7899 */ /* 0x000fe20008011404 */
[----:B------:R-:W1:Y:S01]  /*6520*/  LDC R26, c[0x0][0x3a8] ;  /* 0x0000ea00ff1a7b82 */ /* 0x000e620000000800 */
[----:B--2---:R-:W-:-:S05]  /*6530*/  IMAD R9, R59, 0x100, R45 ;  /* 0x000001003b097824 */ /* 0x004fca00078e022d */
[----:B------:R-:W-:Y:S01]  /*6540*/  F2FP.F16.E4M3.UNPACK_B R22, R9 ;  /* 0x00000009ff16723e */ /* 0x000fe200020006ff */
[----:B----4-:R-:W-:-:S05]  /*6550*/  IMAD R8, R55, 0x100, R60 ;  /* 0x0000010037087824 */ /* 0x010fca00078e023c */
[----:B------:R-:W-:Y:S01]  /*6560*/  F2FP.F16.E4M3.UNPACK_B R23, R8 ;  /* 0x00000008ff17723e */ /* 0x000fe200020006ff */
[----:B---3--:R-:W-:Y:S02]  /*6570*/  IMAD R8, R51, 0x100, R53 ;  /* 0x0000010033087824 */ /* 0x008fe400078e0235 */
[----:B------:R-:W2:Y:S01]  /*6580*/  LDL.LU R51, [R1+0x110] ;  /* 0x0001100001337983 */ /* 0x000ea20000300800 */
[----:B------:R-:W-:-:S03]  /*6590*/  IMAD R9, R57, 0x100, R49 ;  /* 0x0000010039097824 */ /* 0x000fc600078e0231 */
[----:B------:R-:W3:Y:S04]  /*65a0*/  LDL.LU R49, [R1+0x118] ;  /* 0x0001180001317983 */ /* 0x000ee80000300800 */
[----:B------:R-:W4:Y:S04]  /*65b0*/  LDL.LU R57, [R1+0x120] ;  /* 0x0001200001397983 */ /* 0x000f280000300800 */
        /* <DEDUP_REMOVED lines=10> */
[----:B------:R-:W4:Y:S01]  /*6660*/  LDL.LU R34, [R1+0x180] ;  /* 0x0001800001227983 */ /* 0x000f220000300800 */
[----:B------:R-:W-:-:S03]  /*6670*/  IADD3 R2, P2, PT, R2, UR4, RZ ;  /* 0x0000000402027c10 */ /* 0x000fc6000ff5e0ff */
[----:B------:R-:W4:Y:S04]  /*6680*/  LDL.LU R35, [R1+0x138] ;  /* 0x0001380001237983 */ /* 0x000f280000300800 */
[----:B------:R-:W4:Y:S04]  /*6690*/  LDL.LU R44, [R1+0x188] ;  /* 0x00018800012c7983 */ /* 0x000f280000300800 */
[----:B------:R-:W4:Y:S04]  /*66a0*/  LDL.LU R45, [R1+0x140] ;  /* 0x00014000012d7983 */ /* 0x000f280000300800 */
[----:B------:R-:W4:Y:S04]  /*66b0*/  LDL.LU R59, [R1+0x190] ;  /* 0x00019000013b7983 */ /* 0x000f280000300800 */
[----:B------:R0:W-:Y:S04]  /*66c0*/  STL [R1+0xe8], R2 ;  /* 0x0000e80201007387 */ /* 0x0001e80000100800 */
[----:B0-----:R-:W4:Y:S04]  /*66d0*/  LDL.LU R2, [R1+0x240] ;  /* 0x0002400001027983 */ /* 0x001f280000300800 */
[----:B------:R-:W4:Y:S04]  /*66e0*/  LDL.LU R60, [R1+0x1a0] ;  /* 0x0001a000013c7983 */ /* 0x000f280000300800 */
[----:B------:R-:W4:Y:S04]  /*66f0*/  LDL.LU R55, [R1+0x16c] ;  /* 0x00016c0001377983 */ /* 0x000f280000300800 */
[----:B------:R-:W4:Y:S01]  /*6700*/  LDL.LU R53, [R1+0x174] ;  /* 0x0001740001357983 */ /* 0x000f220000300800 */
[----:B--2---:R-:W-:-:S05]  /*6710*/  IADD3 R51, P3, PT, R51, UR4, RZ ;  /* 0x0000000433337c10 */ /* 0x004fca000ff7e0ff */
[----:B------:R0:W-:Y:S01]  /*6720*/  STL [R1+0x110], R51 ;  /* 0x0001103301007387 */ /* 0x0001e20000100800 */
[----:B---3--:R-:W-:Y:S02]  /*6730*/  IADD3 R49, P4, PT, R49, UR4, RZ ;  /* 0x0000000431317c10 */ /* 0x008fe4000ff9e0ff */
[----:B----4-:R-:W-:Y:S01]  /*6740*/  IADD3 R57, P5, PT, R57, UR4, RZ ;  /* 0x0000000439397c10 */ /* 0x010fe2000ffbe0ff */
[----:B0-----:R-:W2:Y:S01]  /*6750*/  LDL.LU R51, [R1+0x184] ;  /* 0x0001840001337983 */ /* 0x001ea20000300800 */
[----:B------:R-:W-:-:S03]  /*6760*/  IADD3 R32, P6, PT, R32, UR4, RZ ;  /* 0x0000000420207c10 */ /* 0x000fc6000ffde0ff */
[----:B------:R0:W-:Y:S01]  /*6770*/  STL [R1+0x118], R49 ;  /* 0x0001183101007387 */ /* 0x0001e20000100800 */
[----:B------:R-:W-:Y:S02]  /*6780*/  IADD3 R46, P0, PT, R46, UR4, RZ ;  /* 0x000000042e2e7c10 */ /* 0x000fe4000ff1e0ff */
[----:B------:R-:W-:Y:S02]  /*6790*/  IADD3 R47, P1, PT, R47, UR4, RZ ;  /* 0x000000042f2f7c10 */ /* 0x000fe4000ff3e0ff */
[----:B------:R-:W-:Y:S01]  /*67a0*/  IADD3.X R48, PT, PT, R48, UR10, RZ, P2, !PT ;  /* 0x0000000a30307c10 */ /* 0x000fe200097fe4ff */
[----:B0-----:R-:W3:Y:S04]  /*67b0*/  LDL.LU R49, [R1+0x18c] ;  /* 0x00018c0001317983 */ /* 0x001ee80000300800 */
[----:B------:R0:W-:Y:S01]  /*67c0*/  STL [R1+0x120], R57 ;  /* 0x0001203901007387 */ /* 0x0001e20000100800 */
[----:B------:R-:W-:-:S02]  /*67d0*/  IADD3 R50, P2, PT, R50, UR4, RZ ;  /* 0x0000000432327c10 */ /* 0x000fc4000ff5e0ff */
[----:B------:R-:W-:Y:S01]  /*67e0*/  IADD3.X R52, PT, PT, R52, UR10, RZ, P3, !PT ;  /* 0x0000000a34347c10 */ /* 0x000fe20009ffe4ff */
[----:B0-----:R-:W4:Y:S01]  /*67f0*/  LDL.LU R57, [R1+0x194] ;  /* 0x0001940001397983 */ /* 0x001f220000300800 */
[----:B------:R-:W-:-:S03]  /*6800*/  IADD3.X R54, PT, PT, R54, UR10, RZ, P4, !PT ;  /* 0x0000000a36367c10 */ /* 0x000fc6000a7fe4ff */
[----:B------:R-:W-:Y:S01]  /*6810*/  STL [R1+0x128], R32 ;  /* 0x0001282001007387 */ /* 0x000fe20000100800 */
[----:B------:R-:W-:-:S03]  /*6820*/  IADD3 R56, P4, PT, R56, UR4, RZ ;  /* 0x0000000438387c10 */ /* 0x000fc6000ff9e0ff */
[----:B------:R-:W-:Y:S01]  /*6830*/  STL [R1+0x13c], R46 ;  /* 0x00013c2e01007387 */ /* 0x000fe20000100800 */
[----:B------:R-:W-:-:S03]  /*6840*/  IADD3.X R3, PT, PT, R3, UR10, RZ, P6, !PT ;  /* 0x0000000a03037c10 */ /* 0x000fc6000b7fe4ff */
[----:B------:R-:W-:Y:S01]  /*6850*/  STL [R1+0x148], R47 ;  /* 0x0001482f01007387 */ /* 0x000fe20000100800 */
[----:B------:R-:W-:-:S03]  /*6860*/  IADD3.X R58, PT, PT, R58, UR10, RZ, P5, !PT ;  /* 0x0000000a3a3a7c10 */ /* 0x000fc6000affe4ff */
[----:B------:R-:W-:Y:S01]  /*6870*/  STL [R1+0xe4], R48 ;  /* 0x0000e43001007387 */ /* 0x000fe20000100800 */
[----:B------:R-:W-:-:S05]  /*6880*/  IADD3 R2, P3, PT, R2, UR4, RZ ;  /* 0x0000000402027c10 */ /* 0x000fca000ff7e0ff */
[----:B------:R0:W-:Y:S04]  /*6890*/  STL [R1+0x168], R2 ;  /* 0x0001680201007387 */ /* 0x0001e80000100800 */
[----:B------:R-:W-:Y:S04]  /*68a0*/  STL [R1+0x158], R50 ;  /* 0x0001583201007387 */ /* 0x000fe80000100800 */
[----:B0-----:R-:W2:Y:S04]  /*68b0*/  LDL.LU R2, [R1+0x23c] ;  /* 0x00023c0001027983 */ /* 0x001ea80000300800 */
[----:B------:R-:W-:Y:S04]  /*68c0*/  STL [R1+0xec], R52 ;  /* 0x0000ec3401007387 */ /* 0x000fe80000100800 */
[----:B------:R-:W-:Y:S04]  /*68d0*/  STL [R1+0x114], R54 ;  /* 0x0001143601007387 */ /* 0x000fe80000100800 */
[----:B------:R-:W-:Y:S04]  /*68e0*/  STL [R1+0x170], R56 ;  /* 0x0001703801007387 */ /* 0x000fe80000100800 */
[----:B------:R0:W-:Y:S04]  /*68f0*/  STL [R1+0x124], R3 ;  /* 0x0001240301007387 */ /* 0x0001e80000100800 */
[----:B------:R-:W-:Y:S04]  /*6900*/  STL [R1+0x11c], R58 ;  /* 0x00011c3a01007387 */ /* 0x000fe80000100800 */
[----:B0-----:R-:W3:Y:S01]  /*6910*/  LDL.LU R3, [R1+0x238] ;  /* 0x0002380001037983 */ /* 0x001ee20000300800 */
[----:B------:R-:W-:-:S02]  /*6920*/  IADD3 R61, P5, PT, R61, UR4, RZ ;  /* 0x000000043d3d7c10 */ /* 0x000fc4000ffbe0ff */
[----:B------:R-:W-:Y:S02]  /*6930*/  IADD3 R34, P6, PT, R34, UR4, RZ ;  /* 0x0000000422227c10 */ /* 0x000fe4000ffde0ff */
[----:B------:R-:W-:Y:S02]  /*6940*/  IADD3.X R35, PT, PT, R35, UR10, RZ, P0, !PT ;  /* 0x0000000a23237c10 */ /* 0x000fe400087fe4ff */
[----:B------:R-:W-:Y:S01]  /*6950*/  IADD3 R44, P0, PT, R44, UR4, RZ ;  /* 0x000000042c2c7c10 */ /* 0x000fe2000ff1e0ff */
[----:B------:R-:W-:Y:S01]  /*6960*/  STL [R1+0x178], R61 ;  /* 0x0001783d01007387 */ /* 0x000fe20000100800 */
[----:B------:R-:W-:Y:S02]  /*6970*/  IADD3.X R45, PT, PT, R45, UR10, RZ, P1, !PT ;  /* 0x0000000a2d2d7c10 */ /* 0x000fe40008ffe4ff */
[----:B------:R-:W-:Y:S01]  /*6980*/  IADD3 R59, P1, PT, R59, UR4, RZ ;  /* 0x000000043b3b7c10 */ /* 0x000fe2000ff3e0ff */
[----:B------:R-:W-:Y:S04]  /*6990*/  STL [R1+0x180], R34 ;  /* 0x0001802201007387 */ /* 0x000fe80000100800 */
[----:B------:R-:W-:Y:S04]  /*69a0*/  STL [R1+0x138], R35 ;  /* 0x0001382301007387 */ /* 0x000fe80000100800 */
[----:B------:R-:W-:Y:S01]  /*69b0*/  STL [R1+0x188], R44 ;  /* 0x0001882c01007387 */ /* 0x000fe20000100800 */
[----:B--2---:R-:W-:-:S05]  /*69c0*/  IADD3.X R2, PT, PT, R2, UR10, RZ, P2, !PT ;  /* 0x0000000a02027c10 */ /* 0x004fca00097fe4ff */
[----:B------:R0:W-:Y:S04]  /*69d0*/  STL [R1+0x14c], R2 ;  /* 0x00014c0201007387 */ /* 0x0001e80000100800 */
[----:B------:R-:W-:Y:S04]  /*69e0*/  STL [R1+0x140], R45 ;  /* 0x0001402d01007387 */ /* 0x000fe80000100800 */
[----:B0-----:R-:W2:Y:S04]  /*69f0*/  LDL.LU R2, [R1+0x234] ;  /* 0x0002340001027983 */ /* 0x001ea80000300800 */
[----:B------:R-:W-:Y:S01]  /*6a00*/  STL [R1+0x190], R59 ;  /* 0x0001903b01007387 */ /* 0x000fe20000100800 */
[----:B---3--:R-:W-:-:S05]  /*6a10*/  IADD3 R3, P2, PT, R3, UR4, RZ ;  /* 0x0000000403037c10 */ /* 0x008fca000ff5e0ff */
[----:B------:R0:W-:Y:S04]  /*6a20*/  STL [R1+0x198], R3 ;  /* 0x0001980301007387 */ /* 0x0001e80000100800 */
[----:B0-----:R-:W3:Y:S01]  /*6a30*/  LDL.LU R3, [R1+0x230] ;  /* 0x0002300001037983 */ /* 0x001ee20000300800 */
[----:B------:R-:W-:-:S05]  /*6a40*/  IADD3.X R5, PT, PT, R5, UR10, RZ, P3, !PT ;  /* 0x0000000a05057c10 */ /* 0x000fca0009ffe4ff */
[----:B------:R0:W-:Y:S04]  /*6a50*/  STL [R1+0x15c], R5 ;  /* 0x00015c0501007387 */ /* 0x0001e80000100800 */
[----:B0-----:R-:W2:Y:S01]  /*6a60*/  LDL.LU R5, [R1+0x22c] ;  /* 0x00022c0001057983 */ /* 0x001ea20000300800 */
[----:B------:R-:W-:Y:S02]  /*6a70*/  IADD3 R60, P3, PT, R60, UR4, RZ ;  /* 0x000000043c3c7c10 */ /* 0x000fe4000ff7e0ff */
[----:B------:R-:W-:-:S03]  /*6a80*/  IADD3.X R55, PT, PT, R55, UR10, RZ, P4, !PT ;  /* 0x0000000a37377c10 */ /* 0x000fc6000a7fe4ff */
[----:B------:R-:W-:Y:S04]  /*6a90*/  STL [R1+0x1a0], R60 ;  /* 0x0001a03c01007387 */ /* 0x000fe80000100800 */
[----:B------:R-:W-:Y:S01]  /*6aa0*/  STL [R1+0x16c], R55 ;  /* 0x00016c3701007387 */ /* 0x000fe20000100800 */
[----:B---3--:R-:W-:-:S05]  /*6ab0*/  IADD3.X R3, PT, PT, R3, UR10, RZ, P6, !PT ;  /* 0x0000000a03037c10 */ /* 0x008fca000b7fe4ff */
[----:B------:R0:W-:Y:S04]  /*6ac0*/  STL [R1+0x17c], R3 ;  /* 0x00017c0301007387 */ /* 0x0001e80000100800 */
[----:B0-----:R-:W3:Y:S01]  /*6ad0*/  LDL.LU R3, [R1+0x228] ;  /* 0x0002280001037983 */ /* 0x001ee20000300800 */
[----:B------:R-:W-:Y:S02]  /*6ae0*/  IADD3.X R53, PT, PT, R53, UR10, RZ, P5, !PT ;  /* 0x0000000a35357c10 */ /* 0x000fe4000affe4ff */
[----:B------:R-:W-:Y:S02]  /*6af0*/  IADD3.X R51, PT, PT, R51, UR10, RZ, P0, !PT ;  /* 0x0000000a33337c10 */ /* 0x000fe400087fe4ff */
[----:B--2---:R-:W-:Y:S02]  /*6b00*/  IADD3.X R5, PT, PT, R5, UR10, RZ, P3, !PT ;  /* 0x0000000a05057c10 */ /* 0x004fe40009ffe4ff */
[----:B------:R-:W-:Y:S01]  /*6b10*/  IADD3.X R49, PT, PT, R49, UR10, RZ, P1, !PT ;  /* 0x0000000a31317c10 */ /* 0x000fe20008ffe4ff */
[----:B------:R-:W-:Y:S01]  /*6b20*/  STL [R1+0x174], R53 ;  /* 0x0001743501007387 */ /* 0x000fe20000100800 */
[----:B------:R-:W-:-:S02]  /*6b30*/  F2FP.F16.E4M3.UNPACK_B R8, R8 ;  /* 0x00000008ff08723e */ /* 0x000fc400020006ff */
[----:B------:R-:W-:Y:S02]  /*6b40*/  F2FP.F16.E4M3.UNPACK_B R9, R9 ;  /* 0x00000009ff09723e */ /* 0x000fe400020006ff */
[----:B------:R-:W-:Y:S02]  /*6b50*/  F2FP.F16.E4M3.UNPACK_B R10, R10 ;  /* 0x0000000aff0a723e */ /* 0x000fe400020006ff */
[----:B------:R-:W-:Y:S01]  /*6b60*/  F2FP.F16.E4M3.UNPACK_B R11, R11 ;  /* 0x0000000bff0b723e */ /* 0x000fe200020006ff */
[----:B------:R-:W-:Y:S01]  /*6b70*/  STL [R1+0x184], R51 ;  /* 0x0001843301007387 */ /* 0x000fe20000100800 */
[----:B------:R-:W-:Y:S02]  /*6b80*/  F2FP.F16.E4M3.UNPACK_B R20, R20 ;  /* 0x00000014ff14723e */ /* 0x000fe400020006ff */
[----:B------:R-:W-:Y:S02]  /*6b90*/  F2FP.F16.E4M3.UNPACK_B R21, R21 ;  /* 0x00000015ff15723e */ /* 0x000fe400020006ff */
[----:B----4-:R-:W-:Y:S01]  /*6ba0*/  IADD3.X R57, PT, PT, R57, UR10, RZ, P2, !PT ;  /* 0x0000000a39397c10 */ /* 0x010fe200097fe4ff */
[----:B------:R0:W-:Y:S01]  /*6bb0*/  STL [R1+0x19c], R5 ;  /* 0x00019c0501007387 */ /* 0x0001e20000100800 */
[-C--:B------:R-:W-:Y:S03]  /*6bc0*/  HMMA.16816.F32 R40, R8, R24.reuse, R40 ;  /* 0x000000180828723c */ /* 0x080fe60000001828 */
[----:B------:R2:W-:Y:S04]  /*6bd0*/  STL [R1+0x18c], R49 ;  /* 0x00018c3101007387 */ /* 0x0005e80000100800 */
[----:B0-----:R2:W5:Y:S01]  /*6be0*/  LDL.LU R5, [R1+0x224] ;  /* 0x0002240001057983 */ /* 0x0015620000300800 */
[----:B------:R-:W-:Y:S03]  /*6bf0*/  HMMA.16816.F32 R36, R20, R24, R36 ;  /* 0x000000181424723c */ /* 0x000fe60000001824 */
[----:B------:R2:W-:Y:S01]  /*6c00*/  STL [R1+0x194], R57 ;  /* 0x0001943901007387 */ /* 0x0005e20000100800 */
[----:B------:R-:W-:-:S04]  /*6c10*/  UIADD3 UR6, UPT, UPT, UR6, -0x1, URZ ;  /* 0xffffffff06067890 */ /* 0x000fc8000fffe0ff */
[----:B------:R-:W-:Y:S01]  /*6c20*/  HMMA.16816.F32 R12, R20, R6, R12 ;  /* 0x00000006140c723c */ /* 0x000fe2000000180c */
[----:B------:R-:W-:-:S07]  /*6c30*/  UISETP.NE.U32.AND UP0, UPT, UR6, URZ, UPT ;  /* 0x000000ff0600728c */ /* 0x000fce000bf05070 */
[----:B------:R-:W-:Y:S01]  /*6c40*/  HMMA.16816.F32 R8, R8, R6, R16 ;  /* 0x000000060808723c */ /* 0x000fe20000001810 */
[----:B-1----:R-:W-:-:S05]  /*6c50*/  IMAD.SHL.U32 R26, R26, 0x80, RZ ;  /* 0x000000801a1a7824 */ /* 0x002fca00078e00ff */
[----:B------:R-:W-:Y:S01]  /*6c60*/  IADD3 R2, P4, PT, R26, R2, RZ ;  /* 0x000000021a027210 */ /* 0x000fe20007f9e0ff */
[----:B------:R-:W-:-:S03]  /*6c70*/  UIADD3 UR7, UPT, UPT, UR7, -0x80, URZ ;  /* 0xffffff8007077890 */ /* 0x000fc6000fffe0ff */
[----:B---3--:R-:W-:Y:S01]  /*6c80*/  LEA.HI.X.SX32 R3, R26, R3, 0x1, P4 ;  /* 0x000000031a037211 */ /* 0x008fe200020f0eff */
[----:B--2---:R-:W-:Y:S09]  /*6c90*/  BRA.U UP0, `(.L_x_2) ;  /* 0xffffffb500cc7547 */ /* 0x004ff2000b83ffff */
.L_x_1:
[----:B------:R-:W2:Y:S01]  /*6ca0*/  LDL.LU R6, [R1+0x220] ;  /* 0x0002200001067983 */ /* 0x000ea20000300800 */
[----:B------:R-:W-:Y:S01]  /*6cb0*/  F2FP.SATFINITE.E4M3.F32.PACK_AB_MERGE_C R36, R37, R36, RZ ;  /* 0x000000242524723e */ /* 0x000fe200048070ff */
[----:B------:R-:W1:Y:S01]  /*6cc0*/  LDCU.128 UR12, c[0x0][0x390] ;  /* 0x00007200ff0c77ac */ /* 0x000e620008000c00 */
[----:B------:R-:W-:Y:S01]  /*6cd0*/  F2FP.SATFINITE.E4M3.F32.PACK_AB_MERGE_C R12, R13, R12, RZ ;  /* 0x0000000c0d0c723e */ /* 0x000fe200048070ff */
[----:B------:R-:W1:Y:S01]  /*6ce0*/  LDL.LU R23, [R1+0x21c] ;  /* 0x00021c0001177983 */ /* 0x000e620000300800 */
[----:B------:R-:W-:Y:S01]  /*6cf0*/  F2FP.SATFINITE.E4M3.F32.PACK_AB_MERGE_C R8, R9, R8, RZ ;  /* 0x000000080908723e */ /* 0x000fe200048070ff */
[----:B------:R-:W3:Y:S01]  /*6d00*/  LDCU UR6, c[0x0][0x3b8] ;  /* 0x00007700ff0677ac */ /* 0x000ee20008000800 */
[----:B------:R-:W-:Y:S01]  /*6d10*/  LOP3.LUT R36, R36, 0xffff, RZ, 0xc0, !PT ;  /* 0x0000ffff24247812 */ /* 0x000fe200078ec0ff */
[----:B------:R-:W3:Y:S01]  /*6d20*/  LDL.LU R22, [R1+0x218] ;  /* 0x0002180001167983 */ /* 0x000ee20000300800 */
[----:B------:R-:W-:Y:S01]  /*6d30*/  LOP3.LUT R9, R12, 0xffff, RZ, 0xc0, !PT ;  /* 0x0000ffff0c097812 */ /* 0x000fe200078ec0ff */
[----:B------:R-:W4:Y:S01]  /*6d40*/  LDCU UR4, c[0x0][0x3b4] ;  /* 0x00007680ff0477ac */ /* 0x000f220008000800 */
[----:B------:R-:W-:Y:S01]  /*6d50*/  F2FP.SATFINITE.E4M3.F32.PACK_AB_MERGE_C R14, R15, R14, RZ ;  /* 0x0000000e0f0e723e */ /* 0x000fe200048070ff */
[----:B------:R-:W0:Y:S01]  /*6d60*/  S2R R16, SR_TID.X ;  /* 0x0000000000107919 */ /* 0x000e220000002100 */
[----:B------:R-:W-:-:S02]  /*6d70*/  F2FP.SATFINITE.E4M3.F32.PACK_AB_MERGE_C R40, R41, R40, RZ ;  /* 0x000000282928723e */ /* 0x000fc400048070ff */
[----:B------:R-:W-:Y:S01]  /*6d80*/  F2FP.SATFINITE.E4M3.F32.PACK_AB_MERGE_C R42, R43, R42, RZ ;  /* 0x0000002a2b2a723e */ /* 0x000fe200048070ff */
[----:B------:R-:W3:Y:S01]  /*6d90*/  LDL.LU R19, [R1+0x214] ;  /* 0x0002140001137983 */ /* 0x000ee20000300800 */
[----:B------:R-:W-:Y:S02]  /*6da0*/  F2FP.SATFINITE.E4M3.F32.PACK_AB_MERGE_C R10, R11, R10, RZ ;  /* 0x0000000a0b0a723e */ /* 0x000fe400048070ff */
[----:B------:R-:W-:Y:S01]  /*6db0*/  F2FP.SATFINITE.E4M3.F32.PACK_AB_MERGE_C R38, R39, R38, RZ ;  /* 0x000000262726723e */ /* 0x000fe200048070ff */
[----:B------:R-:W3:Y:S01]  /*6dc0*/  LDL.LU R17, [R1+0x210] ;  /* 0x0002100001117983 */ /* 0x000ee20000300800 */
[C---:B0-----:R-:W-:Y:S01]  /*6dd0*/  IMAD.SHL.U32 R3, R16.reuse, 0x10, RZ ;  /* 0x0000001010037824 */ /* 0x041fe200078e00ff */
[C---:B------:R-:W-:Y:S01]  /*6de0*/  LOP3.LUT R7, R16.reuse, 0x180, RZ, 0xc0, !PT ;  /* 0x0000018010077812 */ /* 0x040fe200078ec0ff */
[----:B------:R-:W-:-:S05]  /*6df0*/  IMAD.SHL.U32 R2, R16, 0x100, RZ ;  /* 0x0000010010027824 */ /* 0x000fca00078e00ff */
[----:B-----5:R-:W-:Y:S02]  /*6e00*/  LOP3.LUT R5, R2, 0x1800, RZ, 0xc0, !PT ;  /* 0x0000180002057812 */ /* 0x020fe400078ec0ff */
[----:B------:R-:W-:Y:S02]  /*6e10*/  SHF.R.U32.HI R2, RZ, 0x8, R9 ;  /* 0x00000008ff027819 */ /* 0x000fe40000011609 */
[----:B------:R-:W-:Y:S02]  /*6e20*/  LOP3.LUT R40, R40, 0xffff, RZ, 0xc0, !PT ;  /* 0x0000ffff28287812 */ /* 0x000fe400078ec0ff */
[----:B------:R-:W-:Y:S01]  /*6e30*/  LOP3.LUT R42, R42, 0xffff, RZ, 0xc0, !PT ;  /* 0x0000ffff2a2a7812 */ /* 0x000fe200078ec0ff */
[----:B------:R-:W-:Y:S01]  /*6e40*/  BAR.SYNC.DEFER_BLOCKING 0x0 ;  /* 0x0000000000007b1d */ /* 0x000fe20000010000 */
[----:B--2---:R-:W-:-:S05]  /*6e50*/  LOP3.LUT R0, R6, 0x1060, RZ, 0xc0, !PT ;  /* 0x0000106006007812 */ /* 0x004fca00078ec0ff */
[----:B------:R-:W0:Y:S01]  /*6e60*/  S2R R6, SR_TID.X ;  /* 0x0000000000067919 */ /* 0x000e220000002100 */
[----:B------:R-:W-:Y:S02]  /*6e70*/  LOP3.LUT R3, R0, 0x600, R3, 0xf8, !PT ;  /* 0x0000060000037812 */ /* 0x000fe400078ef803 */
[----:B------:R-:W-:-:S04]  /*6e80*/  LOP3.LUT R0, R16, 0x1c, RZ, 0xc0, !PT ;  /* 0x0000001c10007812 */ /* 0x000fc800078ec0ff */
[----:B------:R-:W-:Y:S02]  /*6e90*/  LEA.HI R4, R7, R0, RZ, 0x1f ;  /* 0x0000000007047211 */ /* 0x000fe400078ff8ff */
[----:B------:R-:W-:Y:S02]  /*6ea0*/  SHF.R.U32.HI R0, RZ, 0x8, R36 ;  /* 0x00000008ff007819 */ /* 0x000fe40000011624 */
[----:B0-----:R-:W-:-:S05]  /*6eb0*/  LOP3.LUT R6, R6, 0x7f, RZ, 0xc0, !PT ;  /* 0x0000007f06067812 */ /* 0x001fca00078ec0ff */
[----:B------:R-:W-:Y:S01]  /*6ec0*/  IMAD R7, R6, 0x4, R5 ;  /* 0x0000000406077824 */ /* 0x000fe200078e0205 */
[----:B------:R-:W-:Y:S02]  /*6ed0*/  LOP3.LUT R5, R0, 0xffff, RZ, 0xc0, !PT ;  /* 0x0000ffff00057812 */ /* 0x000fe400078ec0ff */
[----:B------:R-:W-:Y:S02]  /*6ee0*/  LOP3.LUT R0, R2, 0xffff, RZ, 0xc0, !PT ;  /* 0x0000ffff02007812 */ /* 0x000fe400078ec0ff */
[----:B------:R-:W-:Y:S02]  /*6ef0*/  LOP3.LUT R2, R3, R4, RZ, 0x3c, !PT ;  /* 0x0000000403027212 */ /* 0x000fe400078e3cff */
[----:B------:R-:W-:Y:S02]  /*6f00*/  LOP3.LUT R3, R14, 0xffff, RZ, 0xc0, !PT ;  /* 0x0000ffff0e037812 */ /* 0x000fe400078ec0ff */
[--C-:B------:R-:W-:Y:S02]  /*6f10*/  SHF.R.U32.HI R6, RZ, 0x3, R16.reuse ;  /* 0x00000003ff067819 */ /* 0x100fe40000011610 */
[----:B------:R-:W-:-:S02]  /*6f20*/  SHF.R.U32.HI R14, RZ, 0x6, R16 ;  /* 0x00000006ff0e7819 */ /* 0x000fc40000011610 */
[----:B------:R-:W2:Y:S04]  /*6f30*/  LDL.LU R16, [R1+0x20c] ;  /* 0x00020c0001107983 */ /* 0x000ea80000300800 */
[----:B------:R-:W2:Y:S04]  /*6f40*/  LDL.LU R21, [R1+0x208] ;  /* 0x0002080001157983 */ /* 0x000ea80000300800 */
[----:B------:R-:W2:Y:S01]  /*6f50*/  LDL.LU R26, [R1+0x204] ;  /* 0x00020400011a7983 */ /* 0x000ea20000300800 */
[----:B------:R-:W-:Y:S02]  /*6f60*/  LOP3.LUT R15, R7, 0x20, R6, 0x78, !PT ;  /* 0x00000020070f7812 */ /* 0x000fe400078e7806 */
[----:B------:R-:W-:Y:S01]  /*6f70*/  PRMT R12, R5, 0x3340, R0 ;  /* 0x00003340050c7816 */ /* 0x000fe20000000000 */
[----:B------:R-:W2:Y:S01]  /*6f80*/  LDL.LU R24, [R1+0x200] ;  /* 0x0002000001187983 */ /* 0x000ea20000300800 */
[----:B------:R-:W-:-:S02]  /*6f90*/  LOP3.LUT R5, R8, 0xffff, RZ, 0xc0, !PT ;  /* 0x0000ffff08057812 */ /* 0x000fc400078ec0ff */
[----:B------:R-:W-:Y:S02]  /*6fa0*/  LOP3.LUT R7, R10, 0xffff, RZ, 0xc0, !PT ;  /* 0x0000ffff0a077812 */ /* 0x000fe400078ec0ff */
[----:B------:R-:W-:Y:S02]  /*6fb0*/  SHF.R.U32.HI R4, RZ, 0x8, R40 ;  /* 0x00000008ff047819 */ /* 0x000fe40000011628 */
[--C-:B------:R-:W-:Y:S02]  /*6fc0*/  PRMT R8, R40, 0x3340, R5.reuse ;  /* 0x0000334028087816 */ /* 0x100fe40000000005 */
[----:B------:R-:W-:Y:S02]  /*6fd0*/  SHF.R.U32.HI R6, RZ, 0x8, R5 ;  /* 0x00000008ff067819 */ /* 0x000fe40000011605 */
[----:B------:R-:W-:Y:S02]  /*6fe0*/  PRMT R13, R42, 0x3340, R7 ;  /* 0x000033402a0d7816 */ /* 0x000fe40000000007 */
[----:B------:R-:W-:-:S02]  /*6ff0*/  SHF.R.U32.HI R5, RZ, 0x8, R42 ;  /* 0x00000008ff057819 */ /* 0x000fc4000001162a */
[----:B------:R-:W-:Y:S02]  /*7000*/  SHF.R.U32.HI R7, RZ, 0x8, R7 ;  /* 0x00000008ff077819 */ /* 0x000fe40000011607 */
[----:B------:R-:W-:Y:S02]  /*7010*/  LOP3.LUT R11, R4, 0xffff, RZ, 0xc0, !PT ;  /* 0x0000ffff040b7812 */ /* 0x000fe400078ec0ff */
[----:B------:R-:W-:Y:S02]  /*7020*/  LOP3.LUT R4, R5, 0xffff, RZ, 0xc0, !PT ;  /* 0x0000ffff05047812 */ /* 0x000fe400078ec0ff */
[----:B------:R-:W-:Y:S02]  /*7030*/  LOP3.LUT R7, R7, 0xffff, RZ, 0xc0, !PT ;  /* 0x0000ffff07077812 */ /* 0x000fe400078ec0ff */
[----:B-1----:R-:W-:Y:S02]  /*7040*/  ISETP.GE.AND P0, PT, R23, UR14, PT ;  /* 0x0000000e17007c0c */ /* 0x002fe4000bf06270 */
[----:B------:R-:W-:Y:S01]  /*7050*/  PRMT R4, R4, 0x3340, R7 ;  /* 0x0000334004047816 */ /* 0x000fe20000000007 */
[C---:B---3--:R-:W-:Y:S01]  /*7060*/  IMAD R7, R22.reuse, UR6, RZ ;  /* 0x0000000616077c24 */ /* 0x048fe2000f8e02ff */
[----:B------:R-:W-:-:S02]  /*7070*/  ISETP.LT.AND P1, PT, R22, UR15, !P0 ;  /* 0x0000000f16007c0c */ /* 0x000fc4000c721270 */
[----:B------:R-:W3:Y:S01]  /*7080*/  LDL.LU R22, [R1+0x1fc] ;  /* 0x0001fc0001167983 */ /* 0x000ee20000300800 */
[----:B------:R-:W-:Y:S02]  /*7090*/  LOP3.LUT R38, R38, 0xffff, RZ, 0xc0, !PT ;  /* 0x0000ffff26267812 */ /* 0x000fe400078ec0ff */
[----:B------:R-:W-:Y:S01]  /*70a0*/  LOP3.LUT R6, R6, 0xffff, RZ, 0xc0, !PT ;  /* 0x0000ffff06067812 */ /* 0x000fe200078ec0ff */
[----:B------:R-:W3:Y:S01]  /*70b0*/  LDL.LU R32, [R1+0x1f8] ;  /* 0x0001f80001207983 */ /* 0x000ee20000300800 */
[--C-:B------:R-:W-:Y:S02]  /*70c0*/  PRMT R10, R38, 0x3340, R3.reuse ;  /* 0x00003340260a7816 */ /* 0x100fe40000000003 */
[----:B------:R-:W-:Y:S01]  /*70d0*/  SHF.R.U32.HI R0, RZ, 0x8, R38 ;  /* 0x00000008ff007819 */ /* 0x000fe20000011626 */
[----:B------:R-:W3:Y:S01]  /*70e0*/  LDL.LU R31, [R1+0x1f4] ;  /* 0x0001f400011f7983 */ /* 0x000ee20000300800 */
[----:B------:R-:W-:Y:S02]  /*70f0*/  SHF.R.U32.HI R3, RZ, 0x8, R3 ;  /* 0x00000008ff037819 */ /* 0x000fe40000011603 */
[----:B------:R-:W-:Y:S01]  /*7100*/  LOP3.LUT R0, R0, 0xffff, RZ, 0xc0, !PT ;  /* 0x0000ffff00007812 */ /* 0x000fe200078ec0ff */
[----:B------:R-:W3:Y:S01]  /*7110*/  LDL.LU R30, [R1+0x1f0] ;  /* 0x0001f000011e7983 */ /* 0x000ee20000300800 */
[----:B------:R-:W-:-:S02]  /*7120*/  LOP3.LUT R3, R3, 0xffff, RZ, 0xc0, !PT ;  /* 0x0000ffff03037812 */ /* 0x000fc400078ec0ff */
[----:B------:R-:W-:Y:S01]  /*7130*/  PRMT R9, R36, 0x3340, R9 ;  /* 0x0000334024097816 */ /* 0x000fe20000000009 */
[----:B------:R-:W3:Y:S01]  /*7140*/  LDL.LU R28, [R1+0x1ec] ;  /* 0x0001ec00011c7983 */ /* 0x000ee20000300800 */
[----:B------:R-:W-:Y:S02]  /*7150*/  PRMT R11, R11, 0x3340, R6 ;  /* 0x000033400b0b7816 */ /* 0x000fe40000000006 */
[----:B------:R-:W-:Y:S02]  /*7160*/  PRMT R5, R0, 0x3340, R3 ;  /* 0x0000334000057816 */ /* 0x000fe40000000003 */
[----:B------:R-:W-:Y:S02]  /*7170*/  PRMT R3, R9, 0x5410, R12 ;  /* 0x0000541009037816 */ /* 0x000fe4000000000c */
[----:B------:R-:W-:Y:S02]  /*7180*/  PRMT R11, R8, 0x5410, R11 ;  /* 0x00005410080b7816 */ /* 0x000fe4000000000b */
[----:B------:R-:W-:-:S02]  /*7190*/  PRMT R6, R10, 0x5410, R5 ;  /* 0x000054100a067816 */ /* 0x000fc40000000005 */
[----:B------:R-:W-:Y:S02]  /*71a0*/  PRMT R8, R13, 0x5410, R4 ;  /* 0x000054100d087816 */ /* 0x000fe40000000004 */
[----:B------:R-:W-:Y:S01]  /*71b0*/  LOP3.LUT R5, R2, 0x20, RZ, 0x3c, !PT ;  /* 0x0000002002057812 */ /* 0x000fe200078e3cff */
[----:B------:R-:W-:Y:S04]  /*71c0*/  STS [R2+UR5], R3 ;  /* 0x0000000302007988 */ /* 0x000fe80008000805 */
[----:B------:R0:W-:Y:S04]  /*71d0*/  STS [R2+UR5+0x100], R11 ;  /* 0x0001000b02007988 */ /* 0x0001e80008000805 */
[----:B------:R1:W-:Y:S04]  /*71e0*/  STS [R5+UR5+0x800], R6 ;  /* 0x0008000605007988 */ /* 0x0003e80008000805 */
[----:B------:R-:W-:Y:S01]  /*71f0*/  STS [R5+UR5+0x900], R8 ;  /* 0x0009000805007988 */ /* 0x000fe20008000805 */
[----:B------:R-:W-:Y:S01]  /*7200*/  LOP3.LUT R18, R15, 0x2, R14, 0xf8, !PT ;  /* 0x000000020f127812 */ /* 0x000fe200078ef80e */
[----:B------:R-:W-:Y:S03]  /*7210*/  BAR.SYNC.DEFER_BLOCKING 0x0 ;  /* 0x0000000000007b1d */ /* 0x000fe60000010000 */
[----:B------:R-:W-:-:S03]  /*7220*/  LOP3.LUT R20, R18, 0x40, RZ, 0x3c, !PT ;  /* 0x0000004012147812 */ /* 0x000fc600078e3cff */
[----:B------:R-:W1:Y:S04]  /*7230*/  LDS.U16 R10, [R18+UR5] ;  /* 0x00000005120a7984 */ /* 0x000e680008000400 */
[----:B------:R-:W1:Y:S04]  /*7240*/  LDS.U16 R9, [R20+UR5] ;  /* 0x0000000514097984 */ /* 0x000e680008000400 */
[----:B------:R-:W1:Y:S01]  /*7250*/  LDS.U16 R0, [R18+UR5+0x200] ;  /* 0x0002000512007984 */ /* 0x000e620008000400 */
[----:B----4-:R-:W-:-:S03]  /*7260*/  IMAD R4, R23, UR4, RZ ;  /* 0x0000000417047c24 */ /* 0x010fc6000f8e02ff */
[----:B------:R-:W4:Y:S01]  /*7270*/  LDS.U16 R2, [R20+UR5+0x200] ;  /* 0x0002000514027984 */ /* 0x000f220008000400 */
[C---:B0-----:R-:W-:Y:S01]  /*7280*/  IMAD R11, R19.reuse, UR6, RZ ;  /* 0x00000006130b7c24 */ /* 0x041fe2000f8e02ff */
[C---:B-1----:R-:W-:Y:S02]  /*7290*/  IADD3 R6, P2, PT, R4.reuse, UR12, RZ ;  /* 0x0000000c04067c10 */ /* 0x042fe4000ff5e0ff */
[----:B------:R-:W-:Y:S01]  /*72a0*/  ISETP.LT.AND P4, PT, R19, UR15, !P0 ;  /* 0x0000000f13007c0c */ /* 0x000fe2000c781270 */
[----:B------:R-:W0:Y:S01]  /*72b0*/  LDS.U16 R3, [R18+UR5+0x400] ;  /* 0x0004000512037984 */ /* 0x000e220008000400 */
[----:B------:R-:W-:Y:S02]  /*72c0*/  LEA.HI.X.SX32 R4, R4, UR13, 0x1, P2 ;  /* 0x0000000d04047c11 */ /* 0x000fe400090f0eff */
[-C--:B------:R-:W-:Y:S01]  /*72d0*/  IADD3 R12, P2, PT, R7, R6.reuse, RZ ;  /* 0x00000006070c7210 */ /* 0x080fe20007f5e0ff */
[----:B------:R-:W1:Y:S01]  /*72e0*/  LDS.U16 R5, [R20+UR5+0x400] ;  /* 0x0004000514057984 */ /* 0x000e620008000400 */
[----:B------:R-:W-:-:S02]  /*72f0*/  IADD3 R14, P3, PT, R11, R6, RZ ;  /* 0x000000060b0e7210 */ /* 0x000fc40007f7e0ff */
[-C--:B------:R-:W-:Y:S01]  /*7300*/  LEA.HI.X.SX32 R13, R7, R4.reuse, 0x1, P2 ;  /* 0x00000004070d7211 */ /* 0x080fe200010f0eff */
[----:B------:R-:W-:Y:S01]  /*7310*/  LDS.U16 R8, [R20+UR5+0x600] ;  /* 0x0006000514087984 */ /* 0x000fe20008000400 */
[----:B------:R-:W-:Y:S01]  /*7320*/  LEA.HI.X.SX32 R15, R11, R4, 0x1, P3 ;  /* 0x000000040b0f7211 */ /* 0x000fe200018f0eff */
[C---:B------:R-:W-:Y:S01]  /*7330*/  IMAD R11, R17.reuse, UR6, RZ ;  /* 0x00000006110b7c24 */ /* 0x040fe2000f8e02ff */
[----:B------:R-:W-:Y:S01]  /*7340*/  ISETP.LT.AND P2, PT, R17, UR15, !P0 ;  /* 0x0000000f11007c0c */ /* 0x000fe2000c741270 */
[----:B------:R-:W0:Y:S01]  /*7350*/  LDS.U16 R7, [R18+UR5+0x600] ;  /* 0x0006000512077984 */ /* 0x000e220008000400 */
[----:B------:R-:W-:Y:S02]  /*7360*/  PRMT R23, R10, 0x7770, RZ ;  /* 0x000077700a177816 */ /* 0x000fe400000000ff */
[----:B------:R-:W-:-:S03]  /*7370*/  PRMT R25, R9, 0x7770, RZ ;  /* 0x0000777009197816 */ /* 0x000fc600000000ff */
[----:B------:R4:W-:Y:S04]  /*7380*/  @P1 STG.E.U8 desc[UR8][R12.64], R23 ;  /* 0x000000170c001986 */ /* 0x0009e8000c101108 */
[----:B------:R0:W-:Y:S01]  /*7390*/  @P4 STG.E.U8 desc[UR8][R14.64], R25 ;  /* 0x000000190e004986 */ /* 0x0001e2000c101108 */
[----:B----4-:R-:W-:Y:S02]  /*73a0*/  PRMT R23, R0, 0x7770, RZ ;  /* 0x0000777000177816 */ /* 0x010fe400000000ff */
[----:B------:R-:W-:Y:S02]  /*73b0*/  PRMT R27, R2, 0x7770, RZ ;  /* 0x00007770021b7816 */ /* 0x000fe400000000ff */
[C---:B--2---:R-:W-:Y:S01]  /*73c0*/  ISETP.LT.AND P4, PT, R16.reuse, UR15, !P0 ;  /* 0x0000000f10007c0c */ /* 0x044fe2000c781270 */
[----:B------:R-:W-:Y:S01]  /*73d0*/  IMAD R19, R16, UR6, RZ ;  /* 0x0000000610137c24 */ /* 0x000fe2000f8e02ff */
[----:B------:R-:W-:-:S04]  /*73e0*/  IADD3 R16, P6, PT, R11, R6, RZ ;  /* 0x000000060b107210 */ /* 0x000fc80007fde0ff */
[----:B------:R-:W-:Y:S01]  /*73f0*/  LEA.HI.X.SX32 R17, R11, R4, 0x1, P6 ;  /* 0x000000040b117211 */ /* 0x000fe200030f0eff */
[----:B------:R-:W-:Y:S01]  /*7400*/  IMAD R11, R26, UR6, RZ ;  /* 0x000000061a0b7c24 */ /* 0x000fe2000f8e02ff */
[----:B------:R-:W-:-:S03]  /*7410*/  IADD3 R12, P5, PT, R19, R6, RZ ;  /* 0x00000006130c7210 */ /* 0x000fc60007fbe0ff */
[----:B------:R2:W-:Y:S01]  /*7420*/  @P2 STG.E.U8 desc[UR8][R16.64], R23 ;  /* 0x0000001710002986 */ /* 0x0005e2000c101108 */
[----:B------:R-:W-:Y:S02]  /*7430*/  IADD3 R18, P2, PT, R11, R6, RZ ;  /* 0x000000060b127210 */ /* 0x000fe40007f5e0ff */
[----:B------:R-:W-:Y:S02]  /*7440*/  ISETP.LT.AND P1, PT, R26, UR15, !P0 ;  /* 0x0000000f1a007c0c */ /* 0x000fe4000c721270 */
[-C--:B------:R-:W-:Y:S01]  /*7450*/  LEA.HI.X.SX32 R13, R19, R4.reuse, 0x1, P5 ;  /* 0x00000004130d7211 */ /* 0x080fe200028f0eff */
[----:B------:R-:W4:Y:S01]  /*7460*/  LDL.LU R26, [R1+0x1e8] ;  /* 0x0001e800011a7983 */ /* 0x000f220000300800 */
[----:B------:R-:W-:Y:S01]  /*7470*/  LEA.HI.X.SX32 R19, R11, R4, 0x1, P2 ;  /* 0x000000040b137211 */ /* 0x000fe200010f0eff */
[C---:B------:R-:W-:Y:S01]  /*7480*/  IMAD R11, R24.reuse, UR6, RZ ;  /* 0x00000006180b7c24 */ /* 0x040fe2000f8e02ff */
[C---:B------:R-:W-:Y:S01]  /*7490*/  ISETP.LT.AND P3, PT, R21.reuse, UR15, !P0 ;  /* 0x0000000f15007c0c */ /* 0x040fe2000c761270 */
[----:B------:R-:W4:Y:S01]  /*74a0*/  LDL.LU R20, [R1+0x1e4] ;  /* 0x0001e40001147983 */ /* 0x000f220000300800 */
[----:B------:R-:W-:Y:S01]  /*74b0*/  ISETP.LT.AND P2, PT, R24, UR15, !P0 ;  /* 0x0000000f18007c0c */ /* 0x000fe2000c741270 */
[----:B------:R-:W-:-:S02]  /*74c0*/  IMAD R21, R21, UR6, RZ ;  /* 0x0000000615157c24 */ /* 0x000fc4000f8e02ff */
[----:B------:R-:W4:Y:S03]  /*74d0*/  LDL.LU R24, [R1+0x1e0] ;  /* 0x0001e00001187983 */ /* 0x000f260000300800 */
[C---:B0-----:R-:W-:Y:S01]  /*74e0*/  IADD3 R14, P6, PT, R21.reuse, R6, RZ ;  /* 0x00000006150e7210 */ /* 0x041fe20007fde0ff */
[----:B------:R-:W-:Y:S03]  /*74f0*/  @P4 STG.E.U8 desc[UR8][R12.64], R27 ;  /* 0x0000001b0c004986 */ /* 0x000fe6000c101108 */
[----:B------:R-:W-:Y:S02]  /*7500*/  LEA.HI.X.SX32 R15, R21, R4, 0x1, P6 ;  /* 0x00000004150f7211 */ /* 0x000fe400030f0eff */
[C---:B---3--:R-:W-:Y:S01]  /*7510*/  ISETP.LT.AND P4, PT, R22.reuse, UR15, !P0 ;  /* 0x0000000f16007c0c */ /* 0x048fe2000c781270 */
[----:B------:R-:W-:-:S02]  /*7520*/  IMAD R21, R22, UR6, RZ ;  /* 0x0000000616157c24 */ /* 0x000fc4000f8e02ff */
[----:B------:R-:W3:Y:S01]  /*7530*/  LDL.LU R22, [R1+0x1dc] ;  /* 0x0001dc0001167983 */ /* 0x000ee20000300800 */
[----:B------:R-:W-:Y:S02]  /*7540*/  PRMT R25, R3, 0x7770, RZ ;  /* 0x0000777003197816 */ /* 0x000fe400000000ff */
[----:B-1----:R-:W-:Y:S02]  /*7550*/  PRMT R29, R5, 0x7770, RZ ;  /* 0x00007770051d7816 */ /* 0x002fe400000000ff */
[C---:B--2---:R-:W-:Y:S01]  /*7560*/  IADD3 R16, P6, PT, R11.reuse, R6, RZ ;  /* 0x000000060b107210 */ /* 0x044fe20007fde0ff */
[----:B------:R0:W-:Y:S01]  /*7570*/  @P3 STG.E.U8 desc[UR8][R14.64], R25 ;  /* 0x000000190e003986 */ /* 0x0001e2000c101108 */
[C---:B------:R-:W-:Y:S01]  /*7580*/  IMAD R23, R32.reuse, UR6, RZ ;  /* 0x0000000620177c24 */ /* 0x040fe2000f8e02ff */
[----:B------:R-:W-:Y:S02]  /*7590*/  ISETP.LT.AND P3, PT, R32, UR15, !P0 ;  /* 0x0000000f20007c0c */ /* 0x000fe4000c761270 */
[----:B------:R-:W-:Y:S01]  /*75a0*/  LEA.HI.X.SX32 R17, R11, R4, 0x1, P6 ;  /* 0x000000040b117211 */ /* 0x000fe200030f0eff */
[----:B------:R1:W-:Y:S01]  /*75b0*/  @P1 STG.E.U8 desc[UR8][R18.64], R29 ;  /* 0x0000001d12001986 */ /* 0x0003e2000c101108 */
[C---:B------:R-:W-:Y:S01]  /*75c0*/  IMAD R11, R31.reuse, UR6, RZ ;  /* 0x000000061f0b7c24 */ /* 0x040fe2000f8e02ff */
[----:B------:R-:W-:-:S02]  /*75d0*/  ISETP.LT.AND P1, PT, R31, UR15, !P0 ;  /* 0x0000000f1f007c0c */ /* 0x000fc4000c721270 */
[----:B0-----:R-:W-:Y:S02]  /*75e0*/  PRMT R25, R7, 0x7770, RZ ;  /* 0x0000777007197816 */ /* 0x001fe400000000ff */
[-C--:B------:R-:W-:Y:S02]  /*75f0*/  IADD3 R12, P5, PT, R21, R6.reuse, RZ ;  /* 0x00000006150c7210 */ /* 0x080fe40007fbe0ff */
[-C--:B------:R-:W-:Y:S01]  /*7600*/  IADD3 R14, P6, PT, R23, R6.reuse, RZ ;  /* 0x00000006170e7210 */ /* 0x080fe20007fde0ff */
[----:B------:R0:W-:Y:S01]  /*7610*/  @P2 STG.E.U8 desc[UR8][R16.64], R25 ;  /* 0x0000001910002986 */ /* 0x0001e2000c101108 */
[----:B-1----:R-:W-:Y:S02]  /*7620*/  IADD3 R18, P2, PT, R11, R6, RZ ;  /* 0x000000060b127210 */ /* 0x002fe40007f5e0ff */
[----:B------:R-:W-:Y:S02]  /*7630*/  LEA.HI.X.SX32 R13, R21, R4, 0x1, P5 ;  /* 0x00000004150d7211 */ /* 0x000fe400028f0eff */
[----:B------:R-:W-:-:S02]  /*7640*/  PRMT R31, R8, 0x7770, RZ ;  /* 0x00007770081f7816 */ /* 0x000fc400000000ff */
[-C--:B------:R-:W-:Y:S02]  /*7650*/  LEA.HI.X.SX32 R15, R23, R4.reuse, 0x1, P6 ;  /* 0x00000004170f7211 */ /* 0x080fe400030f0eff */
[----:B------:R-:W-:Y:S02]  /*7660*/  PRMT R27, R10, 0x7771, RZ ;  /* 0x000077710a1b7816 */ /* 0x000fe400000000ff */
[----:B------:R-:W-:Y:S01]  /*7670*/  LEA.HI.X.SX32 R19, R11, R4, 0x1, P2 ;  /* 0x000000040b137211 */ /* 0x000fe200010f0eff */
[----:B0-----:R-:W-:Y:S01]  /*7680*/  IMAD R17, R28, UR6, RZ ;  /* 0x000000061c117c24 */ /* 0x001fe2000f8e02ff */
[----:B------:R-:W-:Y:S01]  /*7690*/  PRMT R29, R9, 0x7771, RZ ;  /* 0x00007771091d7816 */ /* 0x000fe200000000ff */
[----:B------:R0:W-:Y:S01]  /*76a0*/  @P4 STG.E.U8 desc[UR8][R12.64], R31 ;  /* 0x0000001f0c004986 */ /* 0x0001e2000c101108 */
[----:B------:R-:W-:-:S03]  /*76b0*/  IMAD R9, R30, UR6, RZ ;  /* 0x000000061e097c24 */ /* 0x000fc6000f8e02ff */
[----:B------:R1:W-:Y:S04]  /*76c0*/  @P3 STG.E.U8 desc[UR8][R14.64], R27 ;  /* 0x0000001b0e003986 */ /* 0x0003e8000c101108 */
[----:B------:R2:W-:Y:S01]  /*76d0*/  @P1 STG.E.U8 desc[UR8][R18.64], R29 ;  /* 0x0000001d12001986 */ /* 0x0005e2000c101108 */
[-C--:B0-----:R-:W-:Y:S02]  /*76e0*/  IADD3 R12, P1, PT, R17, R6.reuse, RZ ;  /* 0x00000006110c7210 */ /* 0x081fe40007f3e0ff */
[----:B------:R-:W-:Y:S02]  /*76f0*/  IADD3 R10, P6, PT, R9, R6, RZ ;  /* 0x00000006090a7210 */ /* 0x000fe40007fde0ff */
[----:B------:R-:W-:Y:S02]  /*7700*/  LEA.HI.X.SX32 R13, R17, R4, 0x1, P1 ;  /* 0x00000004110d7211 */ /* 0x000fe400008f0eff */
[----:B------:R-:W-:-:S02]  /*7710*/  ISETP.LT.AND P5, PT, R30, UR15, !P0 ;  /* 0x0000000f1e007c0c */ /* 0x000fc4000c7a1270 */
[----:B------:R-:W-:Y:S02]  /*7720*/  ISETP.LT.AND P4, PT, R28, UR15, !P0 ;  /* 0x0000000f1c007c0c */ /* 0x000fe4000c781270 */
[----:B------:R-:W-:Y:S02]  /*7730*/  LEA.HI.X.SX32 R11, R9, R4, 0x1, P6 ;  /* 0x00000004090b7211 */ /* 0x000fe400030f0eff */
[----:B------:R-:W-:Y:S02]  /*7740*/  PRMT R9, R0, 0x7771, RZ ;  /* 0x0000777100097816 */ /* 0x000fe400000000ff */
[----:B------:R-:W-:Y:S02]  /*7750*/  PRMT R3, R3, 0x7771, RZ ;  /* 0x0000777103037816 */ /* 0x000fe400000000ff */
[----:B------:R-:W-:Y:S02]  /*7760*/  PRMT R5, R5, 0x7771, RZ ;  /* 0x0000777105057816 */ /* 0x000fe400000000ff */
[----:B------:R-:W-:Y:S01]  /*7770*/  PRMT R7, R7, 0x7771, RZ ;  /* 0x0000777107077816 */ /* 0x000fe200000000ff */
[----:B------:R0:W-:Y:S01]  /*7780*/  @P5 STG.E.U8 desc[UR8][R10.64], R9 ;  /* 0x000000090a005986 */ /* 0x0001e2000c101108 */
[----:B----4-:R-:W-:-:S02]  /*7790*/  IMAD R21, R26, UR6, RZ ;  /* 0x000000061a157c24 */ /* 0x010fc4000f8e02ff */
[----:B------:R-:W-:-:S03]  /*77a0*/  IMAD R25, R24, UR6, RZ ;  /* 0x0000000618197c24 */ /* 0x000fc6000f8e02ff */
[-C--:B-1----:R-:W-:Y:S01]  /*77b0*/  IADD3 R14, P2, PT, R21, R6.reuse, RZ ;  /* 0x00000006150e7210 */ /* 0x082fe20007f5e0ff */
[----:B------:R-:W-:Y:S01]  /*77c0*/  IMAD R23, R20, UR6, RZ ;  /* 0x0000000614177c24 */ /* 0x000fe2000f8e02ff */
[----:B--2---:R-:W-:Y:S02]  /*77d0*/  IADD3 R18, P1, PT, R25, R6, RZ ;  /* 0x0000000619127210 */ /* 0x004fe40007f3e0ff */
[----:B------:R-:W-:Y:S02]  /*77e0*/  ISETP.LT.AND P3, PT, R26, UR15, !P0 ;  /* 0x0000000f1a007c0c */ /* 0x000fe4000c761270 */
[-C--:B------:R-:W-:Y:S02]  /*77f0*/  LEA.HI.X.SX32 R15, R21, R4.reuse, 0x1, P2 ;  /* 0x00000004150f7211 */ /* 0x080fe400010f0eff */
[----:B------:R-:W-:Y:S02]  /*7800*/  ISETP.LT.AND P2, PT, R20, UR15, !P0 ;  /* 0x0000000f14007c0c */ /* 0x000fe4000c741270 */
[----:B------:R-:W-:-:S02]  /*7810*/  LEA.HI.X.SX32 R19, R25, R4, 0x1, P1 ;  /* 0x0000000419137211 */ /* 0x000fc400008f0eff */
[C---:B------:R-:W-:Y:S02]  /*7820*/  IADD3 R16, P6, PT, R23.reuse, R6, RZ ;  /* 0x0000000617107210 */ /* 0x040fe40007fde0ff */
[----:B------:R-:W-:Y:S02]  /*7830*/  ISETP.LT.AND P1, PT, R24, UR15, !P0 ;  /* 0x0000000f18007c0c */ /* 0x000fe4000c721270 */
[----:B---3--:R-:W-:Y:S02]  /*7840*/  ISETP.LT.AND P0, PT, R22, UR15, !P0 ;  /* 0x0000000f16007c0c */ /* 0x008fe4000c701270 */
[----:B------:R-:W-:Y:S02]  /*7850*/  LEA.HI.X.SX32 R17, R23, R4, 0x1, P6 ;  /* 0x0000000417117211 */ /* 0x000fe400030f0eff */
[----:B------:R-:W-:Y:S01]  /*7860*/  PRMT R23, R2, 0x7771, RZ ;  /* 0x0000777102177816 */ /* 0x000fe200000000ff */
[----:B------:R-:W-:-:S04]  /*7870*/  IMAD R27, R22, UR6, RZ ;  /* 0x00000006161b7c24 */ /* 0x000fc8000f8e02ff */
[----:B------:R0:W-:Y:S01]  /*7880*/  @P4 STG.E.U8 desc[UR8][R12.64], R23 ;  /* 0x000000170c004986 */ /* 0x0001e2000c101108 */
[----:B------:R-:W-:-:S03]  /*7890*/  IADD3 R20, P6, PT, R27, R6, RZ ;  /* 0x000000061b147210 */ /* 0x000fc60007fde0ff */
[----:B------:R0:W-:Y:S04]  /*78a0*/  @P3 STG.E.U8 desc[UR8][R14.64], R3 ;  /* 0x000000030e003986 */ /* 0x0001e8000c101108 */
[----:B------:R0:W-:Y:S01]  /*78b0*/  @P2 STG.E.U8 desc[UR8][R16.64], R5 ;  /* 0x0000000510002986 */ /* 0x0001e2000c101108 */
[----:B------:R-:W-:-:S03]  /*78c0*/  LEA.HI.X.SX32 R21, R27, R4, 0x1, P6 ;  /* 0x000000041b157211 */ /* 0x000fc600030f0eff */
[----:B------:R0:W-:Y:S01]  /*78d0*/  @P1 STG.E.U8 desc[UR8][R18.64], R7 ;  /* 0x0000000712001986 */ /* 0x0001e2000c101108 */
[----:B------:R-:W-:Y:S05]  /*78e0*/  @!P0 EXIT ;  /* 0x000000000000894d */ /* 0x000fea0003800000 */
[----:B0-----:R-:W-:-:S05]  /*78f0*/  PRMT R3, R8, 0x7771, RZ ;  /* 0x0000777108037816 */ /* 0x001fca00000000ff */
[----:B------:R-:W-:Y:S01]  /*7900*/  STG.E.U8 desc[UR8][R20.64], R3 ;  /* 0x0000000314007986 */ /* 0x000fe2000c101108 */
[----:B------:R-:W-:Y:S05]  /*7910*/  EXIT ;  /* 0x000000000000794d */ /* 0x000fea0003800000 */
.L_x_3:
[----:B------:R-:W-:-:S00]  /*7920*/  BRA `(.L_x_3) ;  /* 0xfffffffc00fc7947 */ /* 0x000fc0000383ffff */
[----:B------:R-:W-:-:S00]  /*7930*/  NOP ;  /* 0x0000000000007918 */ /* 0x000fc00000000000 */
        /* <DEDUP_REMOVED lines=12> */
.L_x_4:


//--------------------- .nv.shared.matmul_kernel  --------------------------
	.section	.nv.shared.matmul_kernel,"aw",@nobits
	.sectionflags	@""
	.align	16
	.zero		1024


//--------------------- .nv.shared.reserved.0     --------------------------
	.section	.nv.shared.reserved.0,"aw",@nobits
	.weak		__nv_reservedSMEM_offset_0_alias
	.size		__nv_reservedSMEM_offset_0_alias, 0, 64
	.other		__nv_reservedSMEM_offset_0_alias,@"STO_CUDA_RESERVED_SHARED STV_DEFAULT"
__nv_reservedSMEM_offset_0_alias:
	.zero		0
	.zero		64


//--------------------- .nv.constant0.matmul_kernel --------------------------
	.section	.nv.constant0.matmul_kernel,"a",@progbits
	.sectionflags	@""
	.align	4
.nv.constant0.matmul_kernel:
	.zero		976


//--------------------- SYMBOLS --------------------------

	.type		.nv.reservedSmem.offset0,@object
	.size		.nv.reservedSmem.offset0,0x4
	.type		.nv.reservedSmem.cap,@object
	.size		.nv.reservedSmem.cap,0x4
